//
// Generated by NVIDIA NVVM Compiler
//
// Compiler Build ID: CL-36424714
// Cuda compilation tools, release 13.0, V13.0.88
// Based on NVVM 20.0.0
//

.version 9.0
.target sm_100
.address_size 64

	// .globl	_Z9addKernelPiPKiS1_
.global .align 4 .b8 precalc_xorwow_matrix[102400];
.global .align 4 .b8 precalc_xorwow_offset_matrix[102400];
.global .align 4 .b8 mrg32k3aM1[2304];
.global .align 4 .b8 mrg32k3aM2[2304];
.global .align 4 .b8 mrg32k3aM1SubSeq[2016];
.global .align 4 .b8 mrg32k3aM2SubSeq[2016];
.global .align 4 .b8 mrg32k3aM1Seq[2304];
.global .align 4 .b8 mrg32k3aM2Seq[2304];
.const .align 8 .b8 __cr_lgamma_table[72];

.visible .entry _Z9addKernelPiPKiS1_(
	.param .u64 .ptr .align 1 _Z9addKernelPiPKiS1__param_0,
	.param .u64 .ptr .align 1 _Z9addKernelPiPKiS1__param_1,
	.param .u64 .ptr .align 1 _Z9addKernelPiPKiS1__param_2
)
{
	.reg .b32 	%r<5>;
	.reg .b64 	%rd<11>;

	ld.param.u64 	%rd1, [_Z9addKernelPiPKiS1__param_0];
	ld.param.u64 	%rd2, [_Z9addKernelPiPKiS1__param_1];
	ld.param.u64 	%rd3, [_Z9addKernelPiPKiS1__param_2];
	cvta.to.global.u64 	%rd4, %rd1;
	cvta.to.global.u64 	%rd5, %rd3;
	cvta.to.global.u64 	%rd6, %rd2;
	mov.u32 	%r1, %tid.x;
	mul.wide.u32 	%rd7, %r1, 4;
	add.s64 	%rd8, %rd6, %rd7;
	ld.global.u32 	%r2, [%rd8];
	add.s64 	%rd9, %rd5, %rd7;
	ld.global.u32 	%r3, [%rd9];
	add.s32 	%r4, %r3, %r2;
	add.s64 	%rd10, %rd4, %rd7;
	st.global.u32 	[%rd10], %r4;
	ret;

}
	// .globl	_Z10MonteCarloPiS_iii
.visible .entry _Z10MonteCarloPiS_iii(
	.param .u64 .ptr .align 1 _Z10MonteCarloPiS_iii_param_0,
	.param .u64 .ptr .align 1 _Z10MonteCarloPiS_iii_param_1,
	.param .u32 _Z10MonteCarloPiS_iii_param_2,
	.param .u32 _Z10MonteCarloPiS_iii_param_3,
	.param .u32 _Z10MonteCarloPiS_iii_param_4
)
{
	.reg .pred 	%p<20>;
	.reg .b16 	%rs<7>;
	.reg .b32 	%r<132>;
	.reg .b32 	%f<9>;
	.reg .b64 	%rd<12>;

	ld.param.u64 	%rd4, [_Z10MonteCarloPiS_iii_param_0];
	ld.param.u64 	%rd5, [_Z10MonteCarloPiS_iii_param_1];
	ld.param.u32 	%r56, [_Z10MonteCarloPiS_iii_param_2];
	ld.param.u32 	%r54, [_Z10MonteCarloPiS_iii_param_3];
	ld.param.u32 	%r55, [_Z10MonteCarloPiS_iii_param_4];
	mov.u32 	%r57, %tid.x;
	mov.u32 	%r58, %ctaid.x;
	mov.u32 	%r59, %ntid.x;
	mad.lo.s32 	%r1, %r58, %r59, %r57;
	setp.ge.s32 	%p1, %r1, %r56;
	@%p1 bra 	$L__BB1_22;
	// begin inline asm
	mov.u64 	%rd6, %clock64;
	// end inline asm
	setp.lt.s32 	%p2, %r55, 1;
	@%p2 bra 	$L__BB1_22;
	cvt.s64.s32 	%rd7, %r1;
	add.s64 	%rd8, %rd6, %rd7;
	cvt.u32.u64 	%r61, %rd8;
	xor.b32  	%r62, %r61, -1429050551;
	mul.lo.s32 	%r63, %r62, 1099087573;
	{ .reg .b32 tmp; mov.b64 {tmp, %r64}, %rd8; }
	xor.b32  	%r65, %r64, -136515619;
	mul.lo.s32 	%r66, %r65, -1703105765;
	add.s32 	%r111, %r63, 5783321;
	xor.b32  	%r110, %r66, 88675123;
	add.s32 	%r109, %r66, 521288629;
	xor.b32  	%r108, %r63, 362436069;
	add.s32 	%r107, %r63, 123456789;
	add.s32 	%r7, %r54, 1;
	shl.b32 	%r8, %r54, 1;
	cvt.rn.f32.s32 	%f1, %r54;
	add.s32 	%r9, %r54, -1;
	cvt.rn.f32.s32 	%f2, %r9;
	cvta.to.global.u64 	%rd9, %rd4;
	mul.wide.s32 	%rd10, %r1, 4;
	add.s64 	%rd2, %rd9, %rd10;
	cvta.to.global.u64 	%rd11, %rd5;
	add.s64 	%rd3, %rd11, %rd10;
	add.s32 	%r67, %r63, %r66;
	add.s32 	%r106, %r67, 6615241;
	mov.b32 	%r105, 0;
$L__BB1_3:
	setp.le.s32 	%p3, %r1, %r54;
	mov.b32 	%r130, 0;
	mov.u32 	%r131, %r1;
	@%p3 bra 	$L__BB1_8;
	setp.ge.s32 	%p4, %r8, %r1;
	mov.b32 	%r130, 1;
	mov.u32 	%r115, %r54;
	@%p4 bra 	$L__BB1_7;
	mov.b32 	%r113, 1;
	mov.b32 	%r112, -1;
	mov.u32 	%r115, %r54;
$L__BB1_6:
	add.s32 	%r72, %r7, %r115;
	add.s32 	%r115, %r72, %r112;
	add.s32 	%r130, %r113, 1;
	not.b32 	%r112, %r113;
	add.s32 	%r73, %r7, %r115;
	add.s32 	%r74, %r73, %r112;
	setp.lt.s32 	%p5, %r74, %r1;
	mov.u32 	%r113, %r130;
	@%p5 bra 	$L__BB1_6;
$L__BB1_7:
	not.b32 	%r75, %r115;
	add.s32 	%r131, %r1, %r75;
$L__BB1_8:
	mov.b16 	%rs6, 0;
$L__BB1_9:
	mov.u32 	%r32, %r107;
	mov.u32 	%r107, %r109;
	mov.u32 	%r33, %r108;
	mov.u32 	%r109, %r111;
	mov.u32 	%r108, %r110;
	shr.u32 	%r76, %r32, 2;
	xor.b32  	%r77, %r76, %r32;
	shl.b32 	%r78, %r109, 4;
	shl.b32 	%r79, %r77, 1;
	xor.b32  	%r80, %r78, %r79;
	xor.b32  	%r81, %r80, %r109;
	xor.b32  	%r110, %r81, %r77;
	add.s32 	%r82, %r106, %r110;
	add.s32 	%r83, %r82, 362437;
	cvt.rn.f32.u32 	%f3, %r83;
	fma.rn.f32 	%f4, %f3, 0f2F800000, 0f2F000000;
	mul.f32 	%f5, %f4, %f1;
	cvt.rzi.s32.f32 	%r84, %f5;
	rem.s32 	%r38, %r84, %r54;
	setp.ge.s32 	%p6, %r38, %r130;
	@%p6 bra 	$L__BB1_11;
	add.s32 	%r129, %r130, -1;
	mov.b32 	%r127, 0;
	mov.u32 	%r128, %r131;
	bra.uni 	$L__BB1_12;
$L__BB1_11:
	add.s32 	%r85, %r131, %r130;
	setp.lt.s32 	%p7, %r38, %r85;
	selp.b32 	%r127, 1, 2, %p7;
	selp.s32 	%r86, -1, 0, %p7;
	add.s32 	%r128, %r131, %r86;
	mov.u32 	%r129, %r130;
$L__BB1_12:
	shr.u32 	%r89, %r33, 2;
	xor.b32  	%r90, %r89, %r33;
	shl.b32 	%r91, %r110, 4;
	shl.b32 	%r92, %r90, 1;
	xor.b32  	%r93, %r92, %r91;
	xor.b32  	%r94, %r93, %r90;
	xor.b32  	%r111, %r94, %r110;
	add.s32 	%r106, %r106, 724874;
	add.s32 	%r95, %r111, %r106;
	cvt.rn.f32.u32 	%f6, %r95;
	fma.rn.f32 	%f7, %f6, 0f2F800000, 0f2F000000;
	mul.f32 	%f8, %f7, %f2;
	cvt.rzi.s32.f32 	%r96, %f8;
	rem.s32 	%r97, %r96, %r9;
	setp.lt.s32 	%p8, %r97, %r129;
	add.s32 	%r98, %r129, %r128;
	setp.lt.s32 	%p9, %r97, %r98;
	selp.b32 	%r99, 1, 2, %p9;
	selp.b32 	%r100, 0, %r99, %p8;
	xor.b32  	%r88, %r100, %r127;
	setp.gt.s32 	%p10, %r88, 1;
	@%p10 bra 	$L__BB1_16;
	setp.eq.s32 	%p12, %r88, 0;
	@%p12 bra 	$L__BB1_18;
	add.s32 	%r131, %r131, -1;
	add.s32 	%r130, %r130, -1;
	bra.uni 	$L__BB1_18;
$L__BB1_15:
	add.s32 	%r130, %r130, 1;
	bra.uni 	$L__BB1_18;
$L__BB1_16:
	setp.eq.s32 	%p11, %r88, 2;
	@%p11 bra 	$L__BB1_15;
	add.s32 	%r131, %r131, 1;
$L__BB1_18:
	setp.ne.s32 	%p13, %r130, 0;
	setp.ne.s32 	%p14, %r131, 0;
	setp.eq.s32 	%p15, %r131, 0;
	setp.gt.s32 	%p16, %r130, 0;
	selp.b16 	%rs4, 1, %rs6, %p15;
	selp.b16 	%rs6, %rs4, %rs6, %p16;
	and.pred  	%p17, %p13, %p14;
	@%p17 bra 	$L__BB1_9;
	and.b16  	%rs5, %rs6, 255;
	setp.eq.s16 	%p18, %rs5, 0;
	@%p18 bra 	$L__BB1_21;
	ld.global.u32 	%r101, [%rd2];
	add.s32 	%r102, %r101, 1;
	st.global.u32 	[%rd2], %r102;
$L__BB1_21:
	ld.global.u32 	%r103, [%rd3];
	add.s32 	%r104, %r103, 1;
	st.global.u32 	[%rd3], %r104;
	add.s32 	%r105, %r105, 1;
	setp.ne.s32 	%p19, %r105, %r55;
	@%p19 bra 	$L__BB1_3;
$L__BB1_22:
	ret;

}
	// .globl	_Z13MonteCarloOptPdiii
.visible .entry _Z13MonteCarloOptPdiii(
	.param .u64 .ptr .align 1 _Z13MonteCarloOptPdiii_param_0,
	.param .u32 _Z13MonteCarloOptPdiii_param_1,
	.param .u32 _Z13MonteCarloOptPdiii_param_2,
	.param .u32 _Z13MonteCarloOptPdiii_param_3
)
{
	.reg .pred 	%p<20>;
	.reg .b16 	%rs<7>;
	.reg .b32 	%r<128>;
	.reg .b32 	%f<9>;
	.reg .b64 	%rd<8>;
	.reg .b64 	%fd<6>;

	ld.param.u64 	%rd2, [_Z13MonteCarloOptPdiii_param_0];
	ld.param.u32 	%r58, [_Z13MonteCarloOptPdiii_param_1];
	ld.param.u32 	%r56, [_Z13MonteCarloOptPdiii_param_2];
	ld.param.u32 	%r57, [_Z13MonteCarloOptPdiii_param_3];
	mov.u32 	%r59, %tid.x;
	mov.u32 	%r60, %ctaid.x;
	mov.u32 	%r61, %ntid.x;
	mad.lo.s32 	%r1, %r60, %r61, %r59;
	setp.ge.s32 	%p1, %r1, %r58;
	@%p1 bra 	$L__BB2_23;
	cvta.to.global.u64 	%rd4, %rd2;
	// begin inline asm
	mov.u64 	%rd3, %clock64;
	// end inline asm
	cvt.s64.s32 	%rd5, %r1;
	add.s64 	%rd6, %rd3, %rd5;
	cvt.u32.u64 	%r62, %rd6;
	xor.b32  	%r63, %r62, -1429050551;
	mul.lo.s32 	%r2, %r63, 1099087573;
	{ .reg .b32 tmp; mov.b64 {tmp, %r64}, %rd6; }
	xor.b32  	%r3, %r64, -136515619;
	setp.lt.s32 	%p2, %r57, 1;
	mul.wide.s32 	%rd7, %r1, 8;
	add.s64 	%rd1, %rd4, %rd7;
	@%p2 bra 	$L__BB2_22;
	mul.lo.s32 	%r66, %r3, -1703105765;
	add.s32 	%r107, %r2, 5783321;
	xor.b32  	%r106, %r66, 88675123;
	add.s32 	%r105, %r66, 521288629;
	xor.b32  	%r104, %r2, 362436069;
	add.s32 	%r103, %r2, 123456789;
	add.s32 	%r9, %r56, 1;
	shl.b32 	%r10, %r56, 1;
	cvt.rn.f32.s32 	%f1, %r56;
	add.s32 	%r11, %r56, -1;
	cvt.rn.f32.s32 	%f2, %r11;
	add.s32 	%r67, %r2, %r66;
	add.s32 	%r102, %r67, 6615241;
	mov.b32 	%r101, 0;
$L__BB2_3:
	setp.le.s32 	%p3, %r1, %r56;
	mov.b32 	%r126, 0;
	mov.u32 	%r127, %r1;
	@%p3 bra 	$L__BB2_8;
	setp.ge.s32 	%p4, %r10, %r1;
	mov.b32 	%r126, 1;
	mov.u32 	%r111, %r56;
	@%p4 bra 	$L__BB2_7;
	mov.b32 	%r109, 1;
	mov.b32 	%r108, -1;
	mov.u32 	%r111, %r56;
$L__BB2_6:
	add.s32 	%r72, %r9, %r111;
	add.s32 	%r111, %r72, %r108;
	add.s32 	%r126, %r109, 1;
	not.b32 	%r108, %r109;
	add.s32 	%r73, %r9, %r111;
	add.s32 	%r74, %r73, %r108;
	setp.lt.s32 	%p5, %r74, %r1;
	mov.u32 	%r109, %r126;
	@%p5 bra 	$L__BB2_6;
$L__BB2_7:
	not.b32 	%r75, %r111;
	add.s32 	%r127, %r1, %r75;
$L__BB2_8:
	mov.b16 	%rs6, 0;
$L__BB2_9:
	mov.u32 	%r34, %r103;
	mov.u32 	%r103, %r105;
	mov.u32 	%r35, %r104;
	mov.u32 	%r105, %r107;
	mov.u32 	%r104, %r106;
	shr.u32 	%r76, %r34, 2;
	xor.b32  	%r77, %r76, %r34;
	shl.b32 	%r78, %r105, 4;
	shl.b32 	%r79, %r77, 1;
	xor.b32  	%r80, %r78, %r79;
	xor.b32  	%r81, %r80, %r105;
	xor.b32  	%r106, %r81, %r77;
	add.s32 	%r82, %r102, %r106;
	add.s32 	%r83, %r82, 362437;
	cvt.rn.f32.u32 	%f3, %r83;
	fma.rn.f32 	%f4, %f3, 0f2F800000, 0f2F000000;
	mul.f32 	%f5, %f4, %f1;
	cvt.rzi.s32.f32 	%r84, %f5;
	rem.s32 	%r40, %r84, %r56;
	setp.ge.s32 	%p6, %r40, %r126;
	@%p6 bra 	$L__BB2_11;
	add.s32 	%r125, %r126, -1;
	mov.b32 	%r123, 0;
	mov.u32 	%r124, %r127;
	bra.uni 	$L__BB2_12;
$L__BB2_11:
	add.s32 	%r85, %r127, %r126;
	setp.lt.s32 	%p7, %r40, %r85;
	selp.b32 	%r123, 1, 2, %p7;
	selp.s32 	%r86, -1, 0, %p7;
	add.s32 	%r124, %r127, %r86;
	mov.u32 	%r125, %r126;
$L__BB2_12:
	shr.u32 	%r89, %r35, 2;
	xor.b32  	%r90, %r89, %r35;
	shl.b32 	%r91, %r106, 4;
	shl.b32 	%r92, %r90, 1;
	xor.b32  	%r93, %r92, %r91;
	xor.b32  	%r94, %r93, %r90;
	xor.b32  	%r107, %r94, %r106;
	add.s32 	%r102, %r102, 724874;
	add.s32 	%r95, %r107, %r102;
	cvt.rn.f32.u32 	%f6, %r95;
	fma.rn.f32 	%f7, %f6, 0f2F800000, 0f2F000000;
	mul.f32 	%f8, %f7, %f2;
	cvt.rzi.s32.f32 	%r96, %f8;
	rem.s32 	%r97, %r96, %r11;
	setp.lt.s32 	%p8, %r97, %r125;
	add.s32 	%r98, %r125, %r124;
	setp.lt.s32 	%p9, %r97, %r98;
	selp.b32 	%r99, 1, 2, %p9;
	selp.b32 	%r100, 0, %r99, %p8;
	xor.b32  	%r88, %r100, %r123;
	setp.gt.s32 	%p10, %r88, 1;
	@%p10 bra 	$L__BB2_16;
	setp.eq.s32 	%p12, %r88, 0;
	@%p12 bra 	$L__BB2_18;
	add.s32 	%r127, %r127, -1;
	add.s32 	%r126, %r126, -1;
	bra.uni 	$L__BB2_18;
$L__BB2_15:
	add.s32 	%r126, %r126, 1;
	bra.uni 	$L__BB2_18;
$L__BB2_16:
	setp.eq.s32 	%p11, %r88, 2;
	@%p11 bra 	$L__BB2_15;
	add.s32 	%r127, %r127, 1;
$L__BB2_18:
	setp.ne.s32 	%p13, %r126, 0;
	setp.ne.s32 	%p14, %r127, 0;
	setp.eq.s32 	%p15, %r127, 0;
	setp.gt.s32 	%p16, %r126, 0;
	selp.b16 	%rs4, 1, %rs6, %p15;
	selp.b16 	%rs6, %rs4, %rs6, %p16;
	and.pred  	%p17, %p13, %p14;
	@%p17 bra 	$L__BB2_9;
	and.b16  	%rs5, %rs6, 255;
	setp.eq.s16 	%p18, %rs5, 0;
	@%p18 bra 	$L__BB2_21;
	ld.global.f64 	%fd1, [%rd1];
	add.f64 	%fd2, %fd1, 0d3FF0000000000000;
	st.global.f64 	[%rd1], %fd2;
$L__BB2_21:
	add.s32 	%r101, %r101, 1;
	setp.ne.s32 	%p19, %r101, %r57;
	@%p19 bra 	$L__BB2_3;
$L__BB2_22:
	ld.global.f64 	%fd3, [%rd1];
	cvt.rn.f64.s32 	%fd4, %r57;
	div.rn.f64 	%fd5, %fd3, %fd4;
	st.global.f64 	[%rd1], %fd5;
$L__BB2_23:
	ret;

}
	// .globl	_Z22CalculateProbabilitiesPiS_Pdi
.visible .entry _Z22CalculateProbabilitiesPiS_Pdi(
	.param .u64 .ptr .align 1 _Z22CalculateProbabilitiesPiS_Pdi_param_0,
	.param .u64 .ptr .align 1 _Z22CalculateProbabilitiesPiS_Pdi_param_1,
	.param .u64 .ptr .align 1 _Z22CalculateProbabilitiesPiS_Pdi_param_2,
	.param .u32 _Z22CalculateProbabilitiesPiS_Pdi_param_3
)
{
	.reg .pred 	%p<3>;
	.reg .b32 	%r<8>;
	.reg .b64 	%rd<16>;
	.reg .b64 	%fd<4>;

	ld.param.u64 	%rd2, [_Z22CalculateProbabilitiesPiS_Pdi_param_0];
	ld.param.u64 	%rd3, [_Z22CalculateProbabilitiesPiS_Pdi_param_1];
	ld.param.u64 	%rd4, [_Z22CalculateProbabilitiesPiS_Pdi_param_2];
	ld.param.u32 	%r3, [_Z22CalculateProbabilitiesPiS_Pdi_param_3];
	cvta.to.global.u64 	%rd1, %rd4;
	mov.u32 	%r4, %tid.x;
	mov.u32 	%r5, %ctaid.x;
	mov.u32 	%r6, %ntid.x;
	mad.lo.s32 	%r1, %r5, %r6, %r4;
	setp.ge.s32 	%p1, %r1, %r3;
	@%p1 bra 	$L__BB3_4;
	cvta.to.global.u64 	%rd5, %rd3;
	mul.wide.s32 	%rd6, %r1, 4;
	add.s64 	%rd7, %rd5, %rd6;
	ld.global.u32 	%r2, [%rd7];
	setp.eq.s32 	%p2, %r2, 0;
	@%p2 bra 	$L__BB3_3;
	cvta.to.global.u64 	%rd8, %rd2;
	add.s64 	%rd10, %rd8, %rd6;
	ld.global.u32 	%r7, [%rd10];
	cvt.rn.f64.s32 	%fd1, %r7;
	cvt.rn.f64.s32 	%fd2, %r2;
	div.rn.f64 	%fd3, %fd1, %fd2;
	mul.wide.s32 	%rd11, %r1, 8;
	add.s64 	%rd12, %rd1, %rd11;
	st.global.f64 	[%rd12], %fd3;
	bra.uni 	$L__BB3_4;
$L__BB3_3:
	mul.wide.s32 	%rd13, %r1, 8;
	add.s64 	%rd14, %rd1, %rd13;
	mov.b64 	%rd15, 0;
	st.global.u64 	[%rd14], %rd15;
$L__BB3_4:
	ret;

}


// ===== COMPILED SASS (sm_100) =====

	.target	sm_100

	.elftype	@"ET_EXEC"


//--------------------- .note.nv.tkinfo           --------------------------
	.section	.note.nv.tkinfo,"",@"SHT_NOTE"
	.sectionflags	@"SHF_NOTE_NV_TKINFO"
	.tkinfo
        /*0018*/ 	.word	0x00000002
        /*0030*/ 	.string	""
        /*0030*/ 	.string	"ptxas"
        /*0030*/ 	.string	"Cuda compilation tools, release 13.0, V13.0.88"
        /*0030*/ 	.string	"Build cuda_13.0.r13.0/compiler.36424714_0"
        /*0030*/ 	.string	"-arch sm_100 -m 64 "



//--------------------- .note.nv.cuinfo           --------------------------
	.section	.note.nv.cuinfo,"",@"SHT_NOTE"
	.sectionflags	@"SHF_NOTE_NV_CUINFO"
        /*0018*/ 	.short	0x0002
        /*001a*/ 	.short	0x0064
        /*001c*/ 	.short	0x0082
	.zero		2


//--------------------- .nv.info                  --------------------------
	.section	.nv.info,"",@"SHT_CUDA_INFO"
	.align	4


	//----- nvinfo : EIATTR_REGCOUNT
	.align		4
        /*0000*/ 	.byte	0x04, 0x2f
        /*0002*/ 	.short	(.L_10 - .L_9)
	.align		4
.L_9:
        /*0004*/ 	.word	index@(_Z9addKernelPiPKiS1_)
        /*0008*/ 	.word	0x0000000c


	//----- nvinfo : EIATTR_FRAME_SIZE
	.align		4
.L_10:
        /*000c*/ 	.byte	0x04, 0x11
        /*000e*/ 	.short	(.L_12 - .L_11)
	.align		4
.L_11:
        /*0010*/ 	.word	index@(_Z9addKernelPiPKiS1_)
        /*0014*/ 	.word	0x00000000


	//----- nvinfo : EIATTR_REGCOUNT
	.align		4
.L_12:
        /*0018*/ 	.byte	0x04, 0x2f
        /*001a*/ 	.short	(.L_14 - .L_13)
	.align		4
.L_13:
        /*001c*/ 	.word	index@(_Z10MonteCarloPiS_iii)
        /*0020*/ 	.word	0x0000001f


	//----- nvinfo : EIATTR_FRAME_SIZE
	.align		4
.L_14:
        /*0024*/ 	.byte	0x04, 0x11
        /*0026*/ 	.short	(.L_16 - .L_15)
	.align		4
.L_15:
        /*0028*/ 	.word	index@(_Z10MonteCarloPiS_iii)
        /*002c*/ 	.word	0x00000000


	//----- nvinfo : EIATTR_REGCOUNT
	.align		4
.L_16:
        /*0030*/ 	.byte	0x04, 0x2f
        /*0032*/ 	.short	(.L_18 - .L_17)
	.align		4
.L_17:
        /*0034*/ 	.word	index@(_Z13MonteCarloOptPdiii)
        /*0038*/ 	.word	0x0000001e


	//----- nvinfo : EIATTR_FRAME_SIZE
	.align		4
.L_18:
        /*003c*/ 	.byte	0x04, 0x11
        /*003e*/ 	.short	(.L_20 - .L_19)
	.align		4
.L_19:
        /*0040*/ 	.word	index@($__internal_1_$__cuda_sm20_div_rn_f64_full)
        /*0044*/ 	.word	0x00000000


	//----- nvinfo : EIATTR_FRAME_SIZE
	.align		4
.L_20:
        /*0048*/ 	.byte	0x04, 0x11
        /*004a*/ 	.short	(.L_22 - .L_21)
	.align		4
.L_21:
        /*004c*/ 	.word	index@(_Z13MonteCarloOptPdiii)
        /*0050*/ 	.word	0x00000000


	//----- nvinfo : EIATTR_REGCOUNT
	.align		4
.L_22:
        /*0054*/ 	.byte	0x04, 0x2f
        /*0056*/ 	.short	(.L_24 - .L_23)
	.align		4
.L_23:
        /*0058*/ 	.word	index@(_Z22CalculateProbabilitiesPiS_Pdi)
        /*005c*/ 	.word	0x00000019


	//----- nvinfo : EIATTR_FRAME_SIZE
	.align		4
.L_24:
        /*0060*/ 	.byte	0x04, 0x11
        /*0062*/ 	.short	(.L_26 - .L_25)
	.align		4
.L_25:
        /*0064*/ 	.word	index@($__internal_0_$__cuda_sm20_div_rn_f64_full)
        /*0068*/ 	.word	0x00000000


	//----- nvinfo : EIATTR_FRAME_SIZE
	.align		4
.L_26:
        /*006c*/ 	.byte	0x04, 0x11
        /*006e*/ 	.short	(.L_28 - .L_27)
	.align		4
.L_27:
        /*0070*/ 	.word	index@(_Z22CalculateProbabilitiesPiS_Pdi)
        /*0074*/ 	.word	0x00000000


	//----- nvinfo : EIATTR_MIN_STACK_SIZE
	.align		4
.L_28:
        /*0078*/ 	.byte	0x04, 0x12
        /*007a*/ 	.short	(.L_30 - .L_29)
	.align		4
.L_29:
        /*007c*/ 	.word	index@(_Z22CalculateProbabilitiesPiS_Pdi)
        /*0080*/ 	.word	0x00000000


	//----- nvinfo : EIATTR_MIN_STACK_SIZE
	.align		4
.L_30:
        /*0084*/ 	.byte	0x04, 0x12
        /*0086*/ 	.short	(.L_32 - .L_31)
	.align		4
.L_31:
        /*0088*/ 	.word	index@(_Z13MonteCarloOptPdiii)
        /*008c*/ 	.word	0x00000000


	//----- nvinfo : EIATTR_MIN_STACK_SIZE
	.align		4
.L_32:
        /*0090*/ 	.byte	0x04, 0x12
        /*0092*/ 	.short	(.L_34 - .L_33)
	.align		4
.L_33:
        /*0094*/ 	.word	index@(_Z10MonteCarloPiS_iii)
        /*0098*/ 	.word	0x00000000


	//----- nvinfo : EIATTR_MIN_STACK_SIZE
	.align		4
.L_34:
        /*009c*/ 	.byte	0x04, 0x12
        /*009e*/ 	.short	(.L_36 - .L_35)
	.align		4
.L_35:
        /*00a0*/ 	.word	index@(_Z9addKernelPiPKiS1_)
        /*00a4*/ 	.word	0x00000000
.L_36:


//--------------------- .nv.compat                --------------------------
	.section	.nv.compat,"",@"SHT_CUDA_COMPAT_INFO"
	.align	4
        /*0000*/ 	.byte	0x02, 0x09, 0x00, 0x00, 0x02, 0x02, 0x01, 0x00, 0x02, 0x05, 0x05, 0x00, 0x03, 0x07, 0x01, 0x01
        /*0010*/ 	.byte	0x02, 0x03, 0x00, 0x00, 0x02, 0x06, 0x01, 0x00, 0x04, 0x0b, 0x08, 0x00, 0x01, 0x00, 0x00, 0x00
        /*0020*/ 	.byte	0x00, 0x00, 0x00, 0x00


//--------------------- .nv.info._Z22CalculateProbabilitiesPiS_Pdi --------------------------
	.section	.nv.info._Z22CalculateProbabilitiesPiS_Pdi,"",@"SHT_CUDA_INFO"
	.sectionflags	@""
	.align	4


	//----- nvinfo : EIATTR_CUDA_API_VERSION
	.align		4
        /*0000*/ 	.byte	0x04, 0x37
        /*0002*/ 	.short	(.L_38 - .L_37)
.L_37:
        /*0004*/ 	.word	0x00000082


	//----- nvinfo : EIATTR_KPARAM_INFO
	.align		4
.L_38:
        /*0008*/ 	.byte	0x04, 0x17
        /*000a*/ 	.short	(.L_40 - .L_39)
.L_39:
        /*000c*/ 	.word	0x00000000
        /*0010*/ 	.short	0x0003
        /*0012*/ 	.short	0x0018
        /*0014*/ 	.byte	0x00, 0xf0, 0x11, 0x00


	//----- nvinfo : EIATTR_KPARAM_INFO
	.align		4
.L_40:
        /*0018*/ 	.byte	0x04, 0x17
        /*001a*/ 	.short	(.L_42 - .L_41)
.L_41:
        /*001c*/ 	.word	0x00000000
        /*0020*/ 	.short	0x0002
        /*0022*/ 	.short	0x0010
        /*0024*/ 	.byte	0x00, 0xf5, 0x21, 0x00


	//----- nvinfo : EIATTR_KPARAM_INFO
	.align		4
.L_42:
        /*0028*/ 	.byte	0x04, 0x17
        /*002a*/ 	.short	(.L_44 - .L_43)
.L_43:
        /*002c*/ 	.word	0x00000000
        /*0030*/ 	.short	0x0001
        /*0032*/ 	.short	0x0008
        /*0034*/ 	.byte	0x00, 0xf5, 0x21, 0x00


	//----- nvinfo : EIATTR_KPARAM_INFO
	.align		4
.L_44:
        /*0038*/ 	.byte	0x04, 0x17
        /*003a*/ 	.short	(.L_46 - .L_45)
.L_45:
        /*003c*/ 	.word	0x00000000
        /*0040*/ 	.short	0x0000
        /*0042*/ 	.short	0x0000
        /*0044*/ 	.byte	0x00, 0xf5, 0x21, 0x00


	//----- nvinfo : EIATTR_SPARSE_MMA_MASK
	.align		4
.L_46:
        /*0048*/ 	.byte	0x03, 0x50
        /*004a*/ 	.short	0x0000


	//----- nvinfo : EIATTR_MAXREG_COUNT
	.align		4
        /*004c*/ 	.byte	0x03, 0x1b
        /*004e*/ 	.short	0x00ff


	//----- nvinfo : EIATTR_MERCURY_ISA_VERSION
	.align		4
        /*0050*/ 	.byte	0x03, 0x5f
        /*0052*/ 	.short	0x0101


	//----- nvinfo : EIATTR_VRC_CTA_INIT_COUNT
	.align		4
        /*0054*/ 	.byte	0x02, 0x4a
	.zero		1
	.zero		1


	//----- nvinfo : EIATTR_EXIT_INSTR_OFFSETS
	.align		4
        /*0058*/ 	.byte	0x04, 0x1c
        /*005a*/ 	.short	(.L_48 - .L_47)


	//   ....[0]....
.L_47:
        /*005c*/ 	.word	0x00000070


	//   ....[1]....
        /*0060*/ 	.word	0x00000280


	//   ....[2]....
        /*0064*/ 	.word	0x000002c0


	//----- nvinfo : EIATTR_CRS_STACK_SIZE
	.align		4
.L_48:
        /*0068*/ 	.byte	0x04, 0x1e
        /*006a*/ 	.short	(.L_50 - .L_49)
.L_49:
        /*006c*/ 	.word	0x00000000


	//----- nvinfo : EIATTR_CBANK_PARAM_SIZE
	.align		4
.L_50:
        /*0070*/ 	.byte	0x03, 0x19
        /*0072*/ 	.short	0x001c


	//----- nvinfo : EIATTR_PARAM_CBANK
	.align		4
        /*0074*/ 	.byte	0x04, 0x0a
        /*0076*/ 	.short	(.L_52 - .L_51)
	.align		4
.L_51:
        /*0078*/ 	.word	index@(.nv.constant0._Z22CalculateProbabilitiesPiS_Pdi)
        /*007c*/ 	.short	0x0380
        /*007e*/ 	.short	0x001c


	//----- nvinfo : EIATTR_SW_WAR
	.align		4
.L_52:
        /*0080*/ 	.byte	0x04, 0x36
        /*0082*/ 	.short	(.L_54 - .L_53)
.L_53:
        /*0084*/ 	.word	0x00000008
.L_54:


//--------------------- .nv.info._Z13MonteCarloOptPdiii --------------------------
	.section	.nv.info._Z13MonteCarloOptPdiii,"",@"SHT_CUDA_INFO"
	.sectionflags	@""
	.align	4


	//----- nvinfo : EIATTR_CUDA_API_VERSION
	.align		4
        /*0000*/ 	.byte	0x04, 0x37
        /*0002*/ 	.short	(.L_56 - .L_55)
.L_55:
        /*0004*/ 	.word	0x00000082


	//----- nvinfo : EIATTR_KPARAM_INFO
	.align		4
.L_56:
        /*0008*/ 	.byte	0x04, 0x17
        /*000a*/ 	.short	(.L_58 - .L_57)
.L_57:
        /*000c*/ 	.word	0x00000000
        /*0010*/ 	.short	0x0003
        /*0012*/ 	.short	0x0010
        /*0014*/ 	.byte	0x00, 0xf0, 0x11, 0x00


	//----- nvinfo : EIATTR_KPARAM_INFO
	.align		4
.L_58:
        /*0018*/ 	.byte	0x04, 0x17
        /*001a*/ 	.short	(.L_60 - .L_59)
.L_59:
        /*001c*/ 	.word	0x00000000
        /*0020*/ 	.short	0x0002
        /*0022*/ 	.short	0x000c
        /*0024*/ 	.byte	0x00, 0xf0, 0x11, 0x00


	//----- nvinfo : EIATTR_KPARAM_INFO
	.align		4
.L_60:
        /*0028*/ 	.byte	0x04, 0x17
        /*002a*/ 	.short	(.L_62 - .L_61)
.L_61:
        /*002c*/ 	.word	0x00000000
        /*0030*/ 	.short	0x0001
        /*0032*/ 	.short	0x0008
        /*0034*/ 	.byte	0x00, 0xf0, 0x11, 0x00


	//----- nvinfo : EIATTR_KPARAM_INFO
	.align		4
.L_62:
        /*0038*/ 	.byte	0x04, 0x17
        /*003a*/ 	.short	(.L_64 - .L_63)
.L_63:
        /*003c*/ 	.word	0x00000000
        /*0040*/ 	.short	0x0000
        /*0042*/ 	.short	0x0000
        /*0044*/ 	.byte	0x00, 0xf5, 0x21, 0x00


	//----- nvinfo : EIATTR_SPARSE_MMA_MASK
	.align		4
.L_64:
        /*0048*/ 	.byte	0x03, 0x50
        /*004a*/ 	.short	0x0000


	//----- nvinfo : EIATTR_MAXREG_COUNT
	.align		4
        /*004c*/ 	.byte	0x03, 0x1b
        /*004e*/ 	.short	0x00ff


	//----- nvinfo : EIATTR_MERCURY_ISA_VERSION
	.align		4
        /*0050*/ 	.byte	0x03, 0x5f
        /*0052*/ 	.short	0x0101


	//----- nvinfo : EIATTR_VRC_CTA_INIT_COUNT
	.align		4
        /*0054*/ 	.byte	0x02, 0x4a
	.zero		1
	.zero		1


	//----- nvinfo : EIATTR_EXIT_INSTR_OFFSETS
	.align		4
        /*0058*/ 	.byte	0x04, 0x1c
        /*005a*/ 	.short	(.L_66 - .L_65)


	//   ....[0]....
.L_65:
        /*005c*/ 	.word	0x00000070


	//   ....[1]....
        /*0060*/ 	.word	0x00000d20


	//----- nvinfo : EIATTR_CRS_STACK_SIZE
	.align		4
.L_66:
        /*0064*/ 	.byte	0x04, 0x1e
        /*0066*/ 	.short	(.L_68 - .L_67)
.L_67:
        /*0068*/ 	.word	0x00000000


	//----- nvinfo : EIATTR_CBANK_PARAM_SIZE
	.align		4
.L_68:
        /*006c*/ 	.byte	0x03, 0x19
        /*006e*/ 	.short	0x0014


	//----- nvinfo : EIATTR_PARAM_CBANK
	.align		4
        /*0070*/ 	.byte	0x04, 0x0a
        /*0072*/ 	.short	(.L_70 - .L_69)
	.align		4
.L_69:
        /*0074*/ 	.word	index@(.nv.constant0._Z13MonteCarloOptPdiii)
        /*0078*/ 	.short	0x0380
        /*007a*/ 	.short	0x0014


	//----- nvinfo : EIATTR_SW_WAR
	.align		4
.L_70:
        /*007c*/ 	.byte	0x04, 0x36
        /*007e*/ 	.short	(.L_72 - .L_71)
.L_71:
        /*0080*/ 	.word	0x00000008
.L_72:


//--------------------- .nv.info._Z10MonteCarloPiS_iii --------------------------
	.section	.nv.info._Z10MonteCarloPiS_iii,"",@"SHT_CUDA_INFO"
	.sectionflags	@""
	.align	4


	//----- nvinfo : EIATTR_CUDA_API_VERSION
	.align		4
        /*0000*/ 	.byte	0x04, 0x37
        /*0002*/ 	.short	(.L_74 - .L_73)
.L_73:
        /*0004*/ 	.word	0x00000082


	//----- nvinfo : EIATTR_KPARAM_INFO
	.align		4
.L_74:
        /*0008*/ 	.byte	0x04, 0x17
        /*000a*/ 	.short	(.L_76 - .L_75)
.L_75:
        /*000c*/ 	.word	0x00000000
        /*0010*/ 	.short	0x0004
        /*0012*/ 	.short	0x0018
        /*0014*/ 	.byte	0x00, 0xf0, 0x11, 0x00


	//----- nvinfo : EIATTR_KPARAM_INFO
	.align		4
.L_76:
        /*0018*/ 	.byte	0x04, 0x17
        /*001a*/ 	.short	(.L_78 - .L_77)
.L_77:
        /*001c*/ 	.word	0x00000000
        /*0020*/ 	.short	0x0003
        /*0022*/ 	.short	0x0014
        /*0024*/ 	.byte	0x00, 0xf0, 0x11, 0x00


	//----- nvinfo : EIATTR_KPARAM_INFO
	.align		4
.L_78:
        /*0028*/ 	.byte	0x04, 0x17
        /*002a*/ 	.short	(.L_80 - .L_79)
.L_79:
        /*002c*/ 	.word	0x00000000
        /*0030*/ 	.short	0x0002
        /*0032*/ 	.short	0x0010
        /*0034*/ 	.byte	0x00, 0xf0, 0x11, 0x00


	//----- nvinfo : EIATTR_KPARAM_INFO
	.align		4
.L_80:
        /*0038*/ 	.byte	0x04, 0x17
        /*003a*/ 	.short	(.L_82 - .L_81)
.L_81:
        /*003c*/ 	.word	0x00000000
        /*0040*/ 	.short	0x0001
        /*0042*/ 	.short	0x0008
        /*0044*/ 	.byte	0x00, 0xf5, 0x21, 0x00


	//----- nvinfo : EIATTR_KPARAM_INFO
	.align		4
.L_82:
        /*0048*/ 	.byte	0x04, 0x17
        /*004a*/ 	.short	(.L_84 - .L_83)
.L_83:
        /*004c*/ 	.word	0x00000000
        /*0050*/ 	.short	0x0000
        /*0052*/ 	.short	0x0000
        /*0054*/ 	.byte	0x00, 0xf5, 0x21, 0x00


	//----- nvinfo : EIATTR_SPARSE_MMA_MASK
	.align		4
.L_84:
        /*0058*/ 	.byte	0x03, 0x50
        /*005a*/ 	.short	0x0000


	//----- nvinfo : EIATTR_MAXREG_COUNT
	.align		4
        /*005c*/ 	.byte	0x03, 0x1b
        /*005e*/ 	.short	0x00ff


	//----- nvinfo : EIATTR_MERCURY_ISA_VERSION
	.align		4
        /*0060*/ 	.byte	0x03, 0x5f
        /*0062*/ 	.short	0x0101


	//----- nvinfo : EIATTR_VRC_CTA_INIT_COUNT
	.align		4
        /*0064*/ 	.byte	0x02, 0x4a
	.zero		1
	.zero		1


	//----- nvinfo : EIATTR_EXIT_INSTR_OFFSETS
	.align		4
        /*0068*/ 	.byte	0x04, 0x1c
        /*006a*/ 	.short	(.L_86 - .L_85)


	//   ....[0]....
.L_85:
        /*006c*/ 	.word	0x00000070


	//   ....[1]....
        /*0070*/ 	.word	0x000000b0


	//   ....[2]....
        /*0074*/ 	.word	0x00000bf0


	//----- nvinfo : EIATTR_CRS_STACK_SIZE
	.align		4
.L_86:
        /*0078*/ 	.byte	0x04, 0x1e
        /*007a*/ 	.short	(.L_88 - .L_87)
.L_87:
        /*007c*/ 	.word	0x00000000


	//----- nvinfo : EIATTR_CBANK_PARAM_SIZE
	.align		4
.L_88:
        /*0080*/ 	.byte	0x03, 0x19
        /*0082*/ 	.short	0x001c


	//----- nvinfo : EIATTR_PARAM_CBANK
	.align		4
        /*0084*/ 	.byte	0x04, 0x0a
        /*0086*/ 	.short	(.L_90 - .L_89)
	.align		4
.L_89:
        /*0088*/ 	.word	index@(.nv.constant0._Z10MonteCarloPiS_iii)
        /*008c*/ 	.short	0x0380
        /*008e*/ 	.short	0x001c


	//----- nvinfo : EIATTR_SW_WAR
	.align		4
.L_90:
        /*0090*/ 	.byte	0x04, 0x36
        /*0092*/ 	.short	(.L_92 - .L_91)
.L_91:
        /*0094*/ 	.word	0x00000008
.L_92:


//--------------------- .nv.info._Z9addKernelPiPKiS1_ --------------------------
	.section	.nv.info._Z9addKernelPiPKiS1_,"",@"SHT_CUDA_INFO"
	.sectionflags	@""
	.align	4


	//----- nvinfo : EIATTR_CUDA_API_VERSION
	.align		4
        /*0000*/ 	.byte	0x04, 0x37
        /*0002*/ 	.short	(.L_94 - .L_93)
.L_93:
        /*0004*/ 	.word	0x00000082


	//----- nvinfo : EIATTR_KPARAM_INFO
	.align		4
.L_94:
        /*0008*/ 	.byte	0x04, 0x17
        /*000a*/ 	.short	(.L_96 - .L_95)
.L_95:
        /*000c*/ 	.word	0x00000000
        /*0010*/ 	.short	0x0002
        /*0012*/ 	.short	0x0010
        /*0014*/ 	.byte	0x00, 0xf5, 0x21, 0x00


	//----- nvinfo : EIATTR_KPARAM_INFO
	.align		4
.L_96:
        /*0018*/ 	.byte	0x04, 0x17
        /*001a*/ 	.short	(.L_98 - .L_97)
.L_97:
        /*001c*/ 	.word	0x00000000
        /*0020*/ 	.short	0x0001
        /*0022*/ 	.short	0x0008
        /*0024*/ 	.byte	0x00, 0xf5, 0x21, 0x00


	//----- nvinfo : EIATTR_KPARAM_INFO
	.align		4
.L_98:
        /*0028*/ 	.byte	0x04, 0x17
        /*002a*/ 	.short	(.L_100 - .L_99)
.L_99:
        /*002c*/ 	.word	0x00000000
        /*0030*/ 	.short	0x0000
        /*0032*/ 	.short	0x0000
        /*0034*/ 	.byte	0x00, 0xf5, 0x21, 0x00


	//----- nvinfo : EIATTR_SPARSE_MMA_MASK
	.align		4
.L_100:
        /*0038*/ 	.byte	0x03, 0x50
        /*003a*/ 	.short	0x0000


	//----- nvinfo : EIATTR_MAXREG_COUNT
	.align		4
        /*003c*/ 	.byte	0x03, 0x1b
        /*003e*/ 	.short	0x00ff


	//----- nvinfo : EIATTR_MERCURY_ISA_VERSION
	.align		4
        /*0040*/ 	.byte	0x03, 0x5f
        /*0042*/ 	.short	0x0101


	//----- nvinfo : EIATTR_VRC_CTA_INIT_COUNT
	.align		4
        /*0044*/ 	.byte	0x02, 0x4a
	.zero		1
	.zero		1


	//----- nvinfo : EIATTR_EXIT_INSTR_OFFSETS
	.align		4
        /*0048*/ 	.byte	0x04, 0x1c
        /*004a*/ 	.short	(.L_102 - .L_101)


	//   ....[0]....
.L_101:
        /*004c*/ 	.word	0x000000d0


	//----- nvinfo : EIATTR_CBANK_PARAM_SIZE
	.align		4
.L_102:
        /*0050*/ 	.byte	0x03, 0x19
        /*0052*/ 	.short	0x0018


	//----- nvinfo : EIATTR_PARAM_CBANK
	.align		4
        /*0054*/ 	.byte	0x04, 0x0a
        /*0056*/ 	.short	(.L_104 - .L_103)
	.align		4
.L_103:
        /*0058*/ 	.word	index@(.nv.constant0._Z9addKernelPiPKiS1_)
        /*005c*/ 	.short	0x0380
        /*005e*/ 	.short	0x0018


	//----- nvinfo : EIATTR_SW_WAR
	.align		4
.L_104:
        /*0060*/ 	.byte	0x04, 0x36
        /*0062*/ 	.short	(.L_106 - .L_105)
.L_105:
        /*0064*/ 	.word	0x00000008
.L_106:


//--------------------- .nv.callgraph             --------------------------
	.section	.nv.callgraph,"",@"SHT_CUDA_CALLGRAPH"
	.align	4
	.sectionentsize	8
	.align		4
        /*0000*/ 	.word	0x00000000
	.align		4
        /*0004*/ 	.word	0xffffffff
	.align		4
        /*0008*/ 	.word	0x00000000
	.align		4
        /*000c*/ 	.word	0xfffffffe
	.align		4
        /*0010*/ 	.word	0x00000000
	.align		4
        /*0014*/ 	.word	0xfffffffd
	.align		4
        /*0018*/ 	.word	0x00000000
	.align		4
        /*001c*/ 	.word	0xfffffffc


//--------------------- .nv.constant4             --------------------------
	.section	.nv.constant4,"a",@progbits
	.align	8
	.align		8
.nv.constant4:
        /*0000*/ 	.dword	precalc_xorwow_matrix
	.align		8
        /*0008*/ 	.dword	precalc_xorwow_offset_matrix
	.align		8
        /*0010*/ 	.dword	mrg32k3aM1
	.align		8
        /*0018*/ 	.dword	mrg32k3aM2
	.align		8
        /*0020*/ 	.dword	mrg32k3aM1SubSeq
	.align		8
        /*0028*/ 	.dword	mrg32k3aM2SubSeq
	.align		8
        /*0030*/ 	.dword	mrg32k3aM1Seq
	.align		8
        /*0038*/ 	.dword	mrg32k3aM2Seq


//--------------------- .nv.constant3             --------------------------
	.section	.nv.constant3,"a",@progbits
	.align	8
.nv.constant3:
	.type		__cr_lgamma_table,@object
	.size		__cr_lgamma_table,(.L_8 - __cr_lgamma_table)
__cr_lgamma_table:
        /*0000*/ 	.byte	0x00, 0x00, 0x00, 0x00, 0x00, 0x00, 0x00, 0x00, 0x00, 0x00, 0x00, 0x00, 0x00, 0x00, 0x00, 0x00
        /*0010*/ 	.byte	0xef, 0x39, 0xfa, 0xfe, 0x42, 0x2e, 0xe6, 0x3f, 0x02, 0x20, 0x2a, 0xfa, 0x0b, 0xab, 0xfc, 0x3f
        /*0020*/ 	.byte	0xf9, 0x2c, 0x92, 0x7c, 0xa7, 0x6c, 0x09, 0x40, 0xc9, 0x79, 0x44, 0x3c, 0x64, 0x26, 0x13, 0x40
        /*0030*/ 	.byte	0xca, 0x01, 0xcf, 0x3a, 0x27, 0x51, 0x1a, 0x40, 0x30, 0xcc, 0x2d, 0xf3, 0xe1, 0x0c, 0x21, 0x40
        /*0040*/ 	.byte	0x0d, 0xb7, 0xfc, 0x82, 0x8e, 0x35, 0x25, 0x40
.L_8:


//--------------------- .text._Z22CalculateProbabilitiesPiS_Pdi --------------------------
	.section	.text._Z22CalculateProbabilitiesPiS_Pdi,"ax",@progbits
	.align	128
        .global         _Z22CalculateProbabilitiesPiS_Pdi
        .type           _Z22CalculateProbabilitiesPiS_Pdi,@function
        .size           _Z22CalculateProbabilitiesPiS_Pdi,(.L_x_48 - _Z22CalculateProbabilitiesPiS_Pdi)
        .other          _Z22CalculateProbabilitiesPiS_Pdi,@"STO_CUDA_ENTRY STV_DEFAULT"
_Z22CalculateProbabilitiesPiS_Pdi:
.text._Z22CalculateProbabilitiesPiS_Pdi:
[----:B------:R-:W-:Y:S01]  /*0000*/  LDC R1, c[0x0][0x37c] ;  /* 0x0000df00ff017b82 */ /* 0x000fe20000000800 */
[----:B------:R-:W0:Y:S07]  /*0010*/  S2R R0, SR_TID.X ;  /* 0x0000000000007919 */ /* 0x000e2e0000002100 */
[----:B------:R-:W0:Y:S01]  /*0020*/  S2UR UR4, SR_CTAID.X ;  /* 0x00000000000479c3 */ /* 0x000e220000002500 */
[----:B------:R-:W1:Y:S07]  /*0030*/  LDCU UR5, c[0x0][0x398] ;  /* 0x00007300ff0577ac */ /* 0x000e6e0008000800 */
[----:B------:R-:W0:Y:S02]  /*0040*/  LDC R3, c[0x0][0x360] ;  /* 0x0000d800ff037b82 */ /* 0x000e240000000800 */
[----:B0-----:R-:W-:-:S05]  /*0050*/  IMAD R0, R3, UR4, R0 ;  /* 0x0000000403007c24 */ /* 0x001fca000f8e0200 */
[----:B-1----:R-:W-:-:S13]  /*0060*/  ISETP.GE.AND P0, PT, R0, UR5, PT ;  /* 0x0000000500007c0c */ /* 0x002fda000bf06270 */
[----:B------:R-:W-:Y:S05]  /*0070*/  @P0 EXIT ;  /* 0x000000000000094d */ /* 0x000fea0003800000 */
[----:B------:R-:W0:Y:S01]  /*0080*/  LDC.64 R2, c[0x0][0x388] ;  /* 0x0000e200ff027b82 */ /* 0x000e220000000a00 */
[----:B------:R-:W1:Y:S01]  /*0090*/  LDCU.64 UR4, c[0x0][0x358] ;  /* 0x00006b00ff0477ac */ /* 0x000e620008000a00 */
[----:B0-----:R-:W-:-:S05]  /*00a0*/  IMAD.WIDE R2, R0, 0x4, R2 ;  /* 0x0000000400027825 */ /* 0x001fca00078e0202 */
[----:B-1----:R-:W2:Y:S02]  /*00b0*/  LDG.E R4, desc[UR4][R2.64] ;  /* 0x0000000402047981 */ /* 0x002ea4000c1e1900 */
[----:B--2---:R-:W-:-:S13]  /*00c0*/  ISETP.NE.AND P0, PT, R4, RZ, PT ;  /* 0x000000ff0400720c */ /* 0x004fda0003f05270 */
[----:B------:R-:W-:Y:S05]  /*00d0*/  @!P0 BRA `(.L_x_0) ;  /* 0x00000000006c8947 */ /* 0x000fea0003800000 */
[----:B------:R-:W0:Y:S02]  /*00e0*/  LDC.64 R2, c[0x0][0x380] ;  /* 0x0000e000ff027b82 */ /* 0x000e240000000a00 */
[----:B0-----:R-:W-:-:S05]  /*00f0*/  IMAD.WIDE R2, R0, 0x4, R2 ;  /* 0x0000000400027825 */ /* 0x001fca00078e0202 */
[----:B------:R-:W2:Y:S01]  /*0100*/  LDG.E R12, desc[UR4][R2.64] ;  /* 0x00000004020c7981 */ /* 0x000ea2000c1e1900 */
[----:B------:R-:W0:Y:S01]  /*0110*/  I2F.F64 R4, R4 ;  /* 0x0000000400047312 */ /* 0x000e220000201c00 */
[----:B------:R-:W-:Y:S01]  /*0120*/  IMAD.MOV.U32 R6, RZ, RZ, 0x1 ;  /* 0x00000001ff067424 */ /* 0x000fe200078e00ff */
[----:B------:R-:W-:Y:S06]  /*0130*/  BSSY.RECONVERGENT B0, `(.L_x_1) ;  /* 0x0000011000007945 */ /* 0x000fec0003800200 */
[----:B0-----:R-:W0:Y:S02]  /*0140*/  MUFU.RCP64H R7, R5 ;  /* 0x0000000500077308 */ /* 0x001e240000001800 */
[----:B0-----:R-:W-:-:S08]  /*0150*/  DFMA R8, -R4, R6, 1 ;  /* 0x3ff000000408742b */ /* 0x001fd00000000106 */
[----:B------:R-:W-:-:S08]  /*0160*/  DFMA R8, R8, R8, R8 ;  /* 0x000000080808722b */ /* 0x000fd00000000008 */
[----:B------:R-:W-:-:S08]  /*0170*/  DFMA R8, R6, R8, R6 ;  /* 0x000000080608722b */ /* 0x000fd00000000006 */
[----:B------:R-:W-:-:S08]  /*0180*/  DFMA R10, -R4, R8, 1 ;  /* 0x3ff00000040a742b */ /* 0x000fd00000000108 */
[----:B------:R-:W-:Y:S01]  /*0190*/  DFMA R10, R8, R10, R8 ;  /* 0x0000000a080a722b */ /* 0x000fe20000000008 */
[----:B--2---:R-:W0:Y:S07]  /*01a0*/  I2F.F64 R6, R12 ;  /* 0x0000000c00067312 */ /* 0x004e2e0000201c00 */
[----:B0-----:R-:W-:Y:S01]  /*01b0*/  DMUL R8, R6, R10 ;  /* 0x0000000a06087228 */ /* 0x001fe20000000000 */
[----:B------:R-:W-:-:S07]  /*01c0*/  FSETP.GEU.AND P1, PT, |R7|, 6.5827683646048100446e-37, PT ;  /* 0x036000000700780b */ /* 0x000fce0003f2e200 */
[----:B------:R-:W-:-:S08]  /*01d0*/  DFMA R2, -R4, R8, R6 ;  /* 0x000000080402722b */ /* 0x000fd00000000106 */
[----:B------:R-:W-:-:S10]  /*01e0*/  DFMA R2, R10, R2, R8 ;  /* 0x000000020a02722b */ /* 0x000fd40000000008 */
[----:B------:R-:W-:-:S05]  /*01f0*/  FFMA R8, RZ, R5, R3 ;  /* 0x00000005ff087223 */ /* 0x000fca0000000003 */
[----:B------:R-:W-:-:S13]  /*0200*/  FSETP.GT.AND P0, PT, |R8|, 1.469367938527859385e-39, PT ;  /* 0x001000000800780b */ /* 0x000fda0003f04200 */
[----:B------:R-:W-:Y:S05]  /*0210*/  @P0 BRA P1, `(.L_x_2) ;  /* 0x0000000000080947 */ /* 0x000fea0000800000 */
[----:B------:R-:W-:-:S07]  /*0220*/  MOV R10, 0x240 ;  /* 0x00000240000a7802 */ /* 0x000fce0000000f00 */
[----:B------:R-:W-:Y:S05]  /*0230*/  CALL.REL.NOINC `($__internal_0_$__cuda_sm20_div_rn_f64_full) ;  /* 0x0000000000247944 */ /* 0x000fea0003c00000 */
.L_x_2:
[----:B------:R-:W-:Y:S05]  /*0240*/  BSYNC.RECONVERGENT B0 ;  /* 0x0000000000007941 */ /* 0x000fea0003800200 */
.L_x_1:
[----:B------:R-:W0:Y:S02]  /*0250*/  LDC.64 R4, c[0x0][0x390] ;  /* 0x0000e400ff047b82 */ /* 0x000e240000000a00 */
[----:B0-----:R-:W-:-:S05]  /*0260*/  IMAD.WIDE R4, R0, 0x8, R4 ;  /* 0x0000000800047825 */ /* 0x001fca00078e0204 */
[----:B------:R-:W-:Y:S01]  /*0270*/  STG.E.64 desc[UR4][R4.64], R2 ;  /* 0x0000000204007986 */ /* 0x000fe2000c101b04 */
[----:B------:R-:W-:Y:S05]  /*0280*/  EXIT ;  /* 0x000000000000794d */ /* 0x000fea0003800000 */
.L_x_0:
[----:B------:R-:W0:Y:S02]  /*0290*/  LDC.64 R2, c[0x0][0x390] ;  /* 0x0000e400ff027b82 */ /* 0x000e240000000a00 */
[----:B0-----:R-:W-:-:S05]  /*02a0*/  IMAD.WIDE R2, R0, 0x8, R2 ;  /* 0x0000000800027825 */ /* 0x001fca00078e0202 */
[----:B------:R-:W-:Y:S01]  /*02b0*/  STG.E.64 desc[UR4][R2.64], RZ ;  /* 0x000000ff02007986 */ /* 0x000fe2000c101b04 */
[----:B------:R-:W-:Y:S05]  /*02c0*/  EXIT ;  /* 0x000000000000794d */ /* 0x000fea0003800000 */
        .weak           $__internal_0_$__cuda_sm20_div_rn_f64_full
        .type           $__internal_0_$__cuda_sm20_div_rn_f64_full,@function
        .size           $__internal_0_$__cuda_sm20_div_rn_f64_full,(.L_x_48 - $__internal_0_$__cuda_sm20_div_rn_f64_full)
$__internal_0_$__cuda_sm20_div_rn_f64_full:
[C---:B------:R-:W-:Y:S01]  /*02d0*/  FSETP.GEU.AND P0, PT, |R5|.reuse, 1.469367938527859385e-39, PT ;  /* 0x001000000500780b */ /* 0x040fe20003f0e200 */
[----:B------:R-:W-:Y:S01]  /*02e0*/  IMAD.MOV.U32 R16, RZ, RZ, 0x1 ;  /* 0x00000001ff107424 */ /* 0x000fe200078e00ff */
[----:B------:R-:W-:Y:S01]  /*02f0*/  LOP3.LUT R2, R5, 0x800fffff, RZ, 0xc0, !PT ;  /* 0x800fffff05027812 */ /* 0x000fe200078ec0ff */
[----:B------:R-:W-:Y:S01]  /*0300*/  BSSY.RECONVERGENT B1, `(.L_x_3) ;  /* 0x0000055000017945 */ /* 0x000fe20003800200 */
[C---:B------:R-:W-:Y:S02]  /*0310*/  FSETP.GEU.AND P2, PT, |R7|.reuse, 1.469367938527859385e-39, PT ;  /* 0x001000000700780b */ /* 0x040fe40003f4e200 */
[----:B------:R-:W-:Y:S01]  /*0320*/  LOP3.LUT R3, R2, 0x3ff00000, RZ, 0xfc, !PT ;  /* 0x3ff0000002037812 */ /* 0x000fe200078efcff */
[----:B------:R-:W-:Y:S01]  /*0330*/  IMAD.MOV.U32 R2, RZ, RZ, R4 ;  /* 0x000000ffff027224 */ /* 0x000fe200078e0004 */
[----:B------:R-:W-:Y:S02]  /*0340*/  LOP3.LUT R11, R7, 0x7ff00000, RZ, 0xc0, !PT ;  /* 0x7ff00000070b7812 */ /* 0x000fe400078ec0ff */
[----:B------:R-:W-:-:S03]  /*0350*/  LOP3.LUT R14, R5, 0x7ff00000, RZ, 0xc0, !PT ;  /* 0x7ff00000050e7812 */ /* 0x000fc600078ec0ff */
[----:B------:R-:W-:Y:S01]  /*0360*/  @!P0 DMUL R2, R4, 8.98846567431157953865e+307 ;  /* 0x7fe0000004028828 */ /* 0x000fe20000000000 */
[----:B------:R-:W-:-:S03]  /*0370*/  ISETP.GE.U32.AND P1, PT, R11, R14, PT ;  /* 0x0000000e0b00720c */ /* 0x000fc60003f26070 */
[----:B------:R-:W-:Y:S01]  /*0380*/  @!P2 LOP3.LUT R12, R5, 0x7ff00000, RZ, 0xc0, !PT ;  /* 0x7ff00000050ca812 */ /* 0x000fe200078ec0ff */
[----:B------:R-:W-:Y:S01]  /*0390*/  @!P2 IMAD.MOV.U32 R18, RZ, RZ, RZ ;  /* 0x000000ffff12a224 */ /* 0x000fe200078e00ff */
[----:B------:R-:W0:Y:S02]  /*03a0*/  MUFU.RCP64H R17, R3 ;  /* 0x0000000300117308 */ /* 0x000e240000001800 */
[----:B------:R-:W-:Y:S01]  /*03b0*/  @!P2 ISETP.GE.U32.AND P3, PT, R11, R12, PT ;  /* 0x0000000c0b00a20c */ /* 0x000fe20003f66070 */
[----:B------:R-:W-:-:S05]  /*03c0*/  IMAD.MOV.U32 R12, RZ, RZ, 0x1ca00000 ;  /* 0x1ca00000ff0c7424 */ /* 0x000fca00078e00ff */
[----:B------:R-:W-:-:S04]  /*03d0*/  @!P2 SEL R13, R12, 0x63400000, !P3 ;  /* 0x634000000c0da807 */ /* 0x000fc80005800000 */
[----:B------:R-:W-:-:S04]  /*03e0*/  @!P2 LOP3.LUT R13, R13, 0x80000000, R7, 0xf8, !PT ;  /* 0x800000000d0da812 */ /* 0x000fc800078ef807 */
[----:B------:R-:W-:Y:S01]  /*03f0*/  @!P2 LOP3.LUT R19, R13, 0x100000, RZ, 0xfc, !PT ;  /* 0x001000000d13a812 */ /* 0x000fe200078efcff */
[----:B0-----:R-:W-:-:S08]  /*0400*/  DFMA R8, R16, -R2, 1 ;  /* 0x3ff000001008742b */ /* 0x001fd00000000802 */
[----:B------:R-:W-:-:S08]  /*0410*/  DFMA R8, R8, R8, R8 ;  /* 0x000000080808722b */ /* 0x000fd00000000008 */
[----:B------:R-:W-:Y:S01]  /*0420*/  DFMA R16, R16, R8, R16 ;  /* 0x000000081010722b */ /* 0x000fe20000000010 */
[----:B------:R-:W-:Y:S01]  /*0430*/  SEL R9, R12, 0x63400000, !P1 ;  /* 0x634000000c097807 */ /* 0x000fe20004800000 */
[----:B------:R-:W-:-:S03]  /*0440*/  IMAD.MOV.U32 R8, RZ, RZ, R6 ;  /* 0x000000ffff087224 */ /* 0x000fc600078e0006 */
[----:B------:R-:W-:-:S03]  /*0450*/  LOP3.LUT R9, R9, 0x800fffff, R7, 0xf8, !PT ;  /* 0x800fffff09097812 */ /* 0x000fc600078ef807 */
[----:B------:R-:W-:-:S03]  /*0460*/  DFMA R20, R16, -R2, 1 ;  /* 0x3ff000001014742b */ /* 0x000fc60000000802 */
[----:B------:R-:W-:-:S05]  /*0470*/  @!P2 DFMA R8, R8, 2, -R18 ;  /* 0x400000000808a82b */ /* 0x000fca0000000812 */
[----:B------:R-:W-:Y:S01]  /*0480*/  DFMA R16, R16, R20, R16 ;  /* 0x000000141010722b */ /* 0x000fe20000000010 */
[----:B------:R-:W-:Y:S02]  /*0490*/  IMAD.MOV.U32 R21, RZ, RZ, R11 ;  /* 0x000000ffff157224 */ /* 0x000fe400078e000b */
[----:B------:R-:W-:Y:S01]  /*04a0*/  IMAD.MOV.U32 R20, RZ, RZ, R14 ;  /* 0x000000ffff147224 */ /* 0x000fe200078e000e */
[----:B------:R-:W-:Y:S02]  /*04b0*/  @!P0 LOP3.LUT R20, R3, 0x7ff00000, RZ, 0xc0, !PT ;  /* 0x7ff0000003148812 */ /* 0x000fe400078ec0ff */
[----:B------:R-:W-:Y:S02]  /*04c0*/  @!P2 LOP3.LUT R21, R9, 0x7ff00000, RZ, 0xc0, !PT ;  /* 0x7ff000000915a812 */ /* 0x000fe400078ec0ff */
[----:B------:R-:W-:Y:S01]  /*04d0*/  DMUL R18, R16, R8 ;  /* 0x0000000810127228 */ /* 0x000fe20000000000 */
[----:B------:R-:W-:Y:S02]  /*04e0*/  VIADD R22, R20, 0xffffffff ;  /* 0xffffffff14167836 */ /* 0x000fe40000000000 */
[----:B------:R-:W-:-:S05]  /*04f0*/  VIADD R13, R21, 0xffffffff ;  /* 0xffffffff150d7836 */ /* 0x000fca0000000000 */
[----:B------:R-:W-:Y:S01]  /*0500*/  DFMA R14, R18, -R2, R8 ;  /* 0x80000002120e722b */ /* 0x000fe20000000008 */
[----:B------:R-:W-:-:S04]  /*0510*/  ISETP.GT.U32.AND P0, PT, R13, 0x7feffffe, PT ;  /* 0x7feffffe0d00780c */ /* 0x000fc80003f04070 */
[----:B------:R-:W-:-:S03]  /*0520*/  ISETP.GT.U32.OR P0, PT, R22, 0x7feffffe, P0 ;  /* 0x7feffffe1600780c */ /* 0x000fc60000704470 */
[----:B------:R-:W-:-:S10]  /*0530*/  DFMA R14, R16, R14, R18 ;  /* 0x0000000e100e722b */ /* 0x000fd40000000012 */
[----:B------:R-:W-:Y:S05]  /*0540*/  @P0 BRA `(.L_x_4) ;  /* 0x00000000006c0947 */ /* 0x000fea0003800000 */
[----:B------:R-:W-:-:S04]  /*0550*/  LOP3.LUT R16, R5, 0x7ff00000, RZ, 0xc0, !PT ;  /* 0x7ff0000005107812 */ /* 0x000fc800078ec0ff */
[CC--:B------:R-:W-:Y:S02]  /*0560*/  VIADDMNMX R6, R11.reuse, -R16.reuse, 0xb9600000, !PT ;  /* 0xb96000000b067446 */ /* 0x0c0fe40007800910 */
[----:B------:R-:W-:Y:S02]  /*0570*/  ISETP.GE.U32.AND P0, PT, R11, R16, PT ;  /* 0x000000100b00720c */ /* 0x000fe40003f06070 */
[----:B------:R-:W-:Y:S02]  /*0580*/  VIMNMX R6, PT, PT, R6, 0x46a00000, PT ;  /* 0x46a0000006067848 */ /* 0x000fe40003fe0100 */
[----:B------:R-:W-:-:S05]  /*0590*/  SEL R11, R12, 0x63400000, !P0 ;  /* 0x634000000c0b7807 */ /* 0x000fca0004000000 */
[----:B------:R-:W-:Y:S02]  /*05a0*/  IMAD.IADD R11, R6, 0x1, -R11 ;  /* 0x00000001060b7824 */ /* 0x000fe400078e0a0b */
[----:B------:R-:W-:Y:S02]  /*05b0*/  IMAD.MOV.U32 R6, RZ, RZ, RZ ;  /* 0x000000ffff067224 */ /* 0x000fe400078e00ff */
[----:B------:R-:W-:-:S06]  /*05c0*/  VIADD R7, R11, 0x7fe00000 ;  /* 0x7fe000000b077836 */ /* 0x000fcc0000000000 */
[----:B------:R-:W-:-:S10]  /*05d0*/  DMUL R12, R14, R6 ;  /* 0x000000060e0c7228 */ /* 0x000fd40000000000 */
[----:B------:R-:W-:-:S13]  /*05e0*/  FSETP.GTU.AND P0, PT, |R13|, 1.469367938527859385e-39, PT ;  /* 0x001000000d00780b */ /* 0x000fda0003f0c200 */
[----:B------:R-:W-:Y:S05]  /*05f0*/  @P0 BRA `(.L_x_5) ;  /* 0x0000000000940947 */ /* 0x000fea0003800000 */
[----:B------:R-:W-:Y:S01]  /*0600*/  DFMA R2, R14, -R2, R8 ;  /* 0x800000020e02722b */ /* 0x000fe20000000008 */
[----:B------:R-:W-:-:S09]  /*0610*/  IMAD.MOV.U32 R6, RZ, RZ, RZ ;  /* 0x000000ffff067224 */ /* 0x000fd200078e00ff */
[C---:B------:R-:W-:Y:S02]  /*0620*/  FSETP.NEU.AND P0, PT, R3.reuse, RZ, PT ;  /* 0x000000ff0300720b */ /* 0x040fe40003f0d000 */
[----:B------:R-:W-:-:S04]  /*0630*/  LOP3.LUT R5, R3, 0x80000000, R5, 0x48, !PT ;  /* 0x8000000003057812 */ /* 0x000fc800078e4805 */
[----:B------:R-:W-:-:S07]  /*0640*/  LOP3.LUT R7, R5, R7, RZ, 0xfc, !PT ;  /* 0x0000000705077212 */ /* 0x000fce00078efcff */
[----:B------:R-:W-:Y:S05]  /*0650*/  @!P0 BRA `(.L_x_5) ;  /* 0x00000000007c8947 */ /* 0x000fea0003800000 */
[----:B------:R-:W-:Y:S01]  /*0660*/  IMAD.MOV R3, RZ, RZ, -R11 ;  /* 0x000000ffff037224 */ /* 0x000fe200078e0a0b */
[----:B------:R-:W-:Y:S01]  /*0670*/  DMUL.RP R6, R14, R6 ;  /* 0x000000060e067228 */ /* 0x000fe20000008000 */
[----:B------:R-:W-:Y:S01]  /*0680*/  IMAD.MOV.U32 R2, RZ, RZ, RZ ;  /* 0x000000ffff027224 */ /* 0x000fe200078e00ff */
[----:B------:R-:W-:-:S05]  /*0690*/  IADD3 R11, PT, PT, -R11, -0x43300000, RZ ;  /* 0xbcd000000b0b7810 */ /* 0x000fca0007ffe1ff */
[----:B------:R-:W-:-:S03]  /*06a0*/  DFMA R2, R12, -R2, R14 ;  /* 0x800000020c02722b */ /* 0x000fc6000000000e */
[----:B------:R-:W-:-:S07]  /*06b0*/  LOP3.LUT R5, R7, R5, RZ, 0x3c, !PT ;  /* 0x0000000507057212 */ /* 0x000fce00078e3cff */
[----:B------:R-:W-:-:S04]  /*06c0*/  FSETP.NEU.AND P0, PT, |R3|, R11, PT ;  /* 0x0000000b0300720b */ /* 0x000fc80003f0d200 */
[----:B------:R-:W-:Y:S02]  /*06d0*/  FSEL R12, R6, R12, !P0 ;  /* 0x0000000c060c7208 */ /* 0x000fe40004000000 */
[----:B------:R-:W-:Y:S01]  /*06e0*/  FSEL R13, R5, R13, !P0 ;  /* 0x0000000d050d7208 */ /* 0x000fe20004000000 */
[----:B------:R-:W-:Y:S06]  /*06f0*/  BRA `(.L_x_5) ;  /* 0x0000000000547947 */ /* 0x000fec0003800000 */
.L_x_4:
[----:B------:R-:W-:-:S14]  /*0700*/  DSETP.NAN.AND P0, PT, R6, R6, PT ;  /* 0x000000060600722a */ /* 0x000fdc0003f08000 */
[----:B------:R-:W-:Y:S05]  /*0710*/  @P0 BRA `(.L_x_6) ;  /* 0x0000000000440947 */ /* 0x000fea0003800000 */
[----:B------:R-:W-:-:S14]  /*0720*/  DSETP.NAN.AND P0, PT, R4, R4, PT ;  /* 0x000000040400722a */ /* 0x000fdc0003f08000 */
[----:B------:R-:W-:Y:S05]  /*0730*/  @P0 BRA `(.L_x_7) ;  /* 0x0000000000300947 */ /* 0x000fea0003800000 */
[----:B------:R-:W-:Y:S01]  /*0740*/  ISETP.NE.AND P0, PT, R21, R20, PT ;  /* 0x000000141500720c */ /* 0x000fe20003f05270 */
[----:B------:R-:W-:Y:S02]  /*0750*/  IMAD.MOV.U32 R12, RZ, RZ, 0x0 ;  /* 0x00000000ff0c7424 */ /* 0x000fe400078e00ff */
[----:B------:R-:W-:-:S10]  /*0760*/  IMAD.MOV.U32 R13, RZ, RZ, -0x80000 ;  /* 0xfff80000ff0d7424 */ /* 0x000fd400078e00ff */
[----:B------:R-:W-:Y:S05]  /*0770*/  @!P0 BRA `(.L_x_5) ;  /* 0x0000000000348947 */ /* 0x000fea0003800000 */
[----:B------:R-:W-:Y:S02]  /*0780*/  ISETP.NE.AND P0, PT, R21, 0x7ff00000, PT ;  /* 0x7ff000001500780c */ /* 0x000fe40003f05270 */
[----:B------:R-:W-:Y:S02]  /*0790*/  LOP3.LUT R13, R7, 0x80000000, R5, 0x48, !PT ;  /* 0x80000000070d7812 */ /* 0x000fe400078e4805 */
[----:B------:R-:W-:-:S13]  /*07a0*/  ISETP.EQ.OR P0, PT, R20, RZ, !P0 ;  /* 0x000000ff1400720c */ /* 0x000fda0004702670 */
[----:B------:R-:W-:Y:S01]  /*07b0*/  @P0 LOP3.LUT R2, R13, 0x7ff00000, RZ, 0xfc, !PT ;  /* 0x7ff000000d020812 */ /* 0x000fe200078efcff */
[----:B------:R-:W-:Y:S02]  /*07c0*/  @!P0 IMAD.MOV.U32 R12, RZ, RZ, RZ ;  /* 0x000000ffff0c8224 */ /* 0x000fe400078e00ff */
[----:B------:R-:W-:Y:S02]  /*07d0*/  @P0 IMAD.MOV.U32 R12, RZ, RZ, RZ ;  /* 0x000000ffff0c0224 */ /* 0x000fe400078e00ff */
[----:B------:R-:W-:Y:S01]  /*07e0*/  @P0 IMAD.MOV.U32 R13, RZ, RZ, R2 ;  /* 0x000000ffff0d0224 */ /* 0x000fe200078e0002 */
[----:B------:R-:W-:Y:S06]  /*07f0*/  BRA `(.L_x_5) ;  /* 0x0000000000147947 */ /* 0x000fec0003800000 */
.L_x_7:
[----:B------:R-:W-:Y:S01]  /*0800*/  LOP3.LUT R13, R5, 0x80000, RZ, 0xfc, !PT ;  /* 0x00080000050d7812 */ /* 0x000fe200078efcff */
[----:B------:R-:W-:Y:S01]  /*0810*/  IMAD.MOV.U32 R12, RZ, RZ, R4 ;  /* 0x000000ffff0c7224 */ /* 0x000fe200078e0004 */
[----:B------:R-:W-:Y:S06]  /*0820*/  BRA `(.L_x_5) ;  /* 0x0000000000087947 */ /* 0x000fec0003800000 */
.L_x_6:
[----:B------:R-:W-:Y:S01]  /*0830*/  LOP3.LUT R13, R7, 0x80000, RZ, 0xfc, !PT ;  /* 0x00080000070d7812 */ /* 0x000fe200078efcff */
[----:B------:R-:W-:-:S07]  /*0840*/  IMAD.MOV.U32 R12, RZ, RZ, R6 ;  /* 0x000000ffff0c7224 */ /* 0x000fce00078e0006 */
.L_x_5:
[----:B------:R-:W-:Y:S05]  /*0850*/  BSYNC.RECONVERGENT B1 ;  /* 0x0000000000017941 */ /* 0x000fea0003800200 */
.L_x_3:
[----:B------:R-:W-:Y:S02]  /*0860*/  IMAD.MOV.U32 R11, RZ, RZ, 0x0 ;  /* 0x00000000ff0b7424 */ /* 0x000fe400078e00ff */
[----:B------:R-:W-:Y:S02]  /*0870*/  IMAD.MOV.U32 R2, RZ, RZ, R12 ;  /* 0x000000ffff027224 */ /* 0x000fe400078e000c */
[----:B------:R-:W-:Y:S01]  /*0880*/  IMAD.MOV.U32 R3, RZ, RZ, R13 ;  /* 0x000000ffff037224 */ /* 0x000fe200078e000d */
[----:B------:R-:W-:Y:S06]  /*0890*/  RET.REL.NODEC R10 `(_Z22CalculateProbabilitiesPiS_Pdi) ;  /* 0xfffffff40ad87950 */ /* 0x000fec0003c3ffff */
.L_x_8:
[----:B------:R-:W-:-:S00]  /*08a0*/  BRA `(.L_x_8) ;  /* 0xfffffffc00fc7947 */ /* 0x000fc0000383ffff */
[----:B------:R-:W-:-:S00]  /*08b0*/  NOP ;  /* 0x0000000000007918 */ /* 0x000fc00000000000 */
        /* <DEDUP_REMOVED lines=12> */
.L_x_48:


//--------------------- .text._Z13MonteCarloOptPdiii --------------------------
	.section	.text._Z13MonteCarloOptPdiii,"ax",@progbits
	.align	128
        .global         _Z13MonteCarloOptPdiii
        .type           _Z13MonteCarloOptPdiii,@function
        .size           _Z13MonteCarloOptPdiii,(.L_x_49 - _Z13MonteCarloOptPdiii)
        .other          _Z13MonteCarloOptPdiii,@"STO_CUDA_ENTRY STV_DEFAULT"
_Z13MonteCarloOptPdiii:
.text._Z13MonteCarloOptPdiii:
        /* <DEDUP_REMOVED lines=8> */
[----:B------:R-:W-:Y:S01]  /*0080*/  CS2R R2, SR_CLOCKLO ;  /* 0x0000000000027805 */ /* 0x000fe20000015000 */
[----:B------:R-:W0:Y:S01]  /*0090*/  LDCU UR4, c[0x0][0x390] ;  /* 0x00007200ff0477ac */ /* 0x000e220008000800 */
[----:B------:R-:W1:Y:S04]  /*00a0*/  LDC.64 R4, c[0x0][0x380] ;  /* 0x0000e000ff047b82 */ /* 0x000e680000000a00 */
[C---:B------:R-:W-:Y:S01]  /*00b0*/  IADD3 R0, P0, PT, R18.reuse, R2, RZ ;  /* 0x0000000212007210 */ /* 0x040fe20007f1e0ff */
[----:B------:R-:W2:Y:S03]  /*00c0*/  LDCU.64 UR6, c[0x0][0x358] ;  /* 0x00006b00ff0677ac */ /* 0x000ea60008000a00 */
[C---:B------:R-:W-:Y:S01]  /*00d0*/  LEA.HI.X.SX32 R2, R18.reuse, R3, 0x1, P0 ;  /* 0x0000000312027211 */ /* 0x040fe200000f0eff */
[----:B0-----:R-:W-:Y:S01]  /*00e0*/  UISETP.GE.AND UP0, UPT, UR4, 0x1, UPT ;  /* 0x000000010400788c */ /* 0x001fe2000bf06270 */
[----:B-1----:R-:W-:-:S08]  /*00f0*/  IMAD.WIDE R4, R18, 0x8, R4 ;  /* 0x0000000812047825 */ /* 0x002fd000078e0204 */
[----:B--2---:R-:W-:Y:S05]  /*0100*/  BRA.U !UP0, `(.L_x_9) ;  /* 0x0000000908a47547 */ /* 0x004fea000b800000 */
[----:B------:R-:W0:Y:S01]  /*0110*/  LDC R15, c[0x0][0x38c] ;  /* 0x0000e300ff0f7b82 */ /* 0x000e220000000800 */
[----:B------:R-:W-:Y:S01]  /*0120*/  LOP3.LUT R0, R0, 0xaad26b49, RZ, 0x3c, !PT ;  /* 0xaad26b4900007812 */ /* 0x000fe200078e3cff */
[----:B------:R-:W-:Y:S01]  /*0130*/  UMOV UR4, URZ ;  /* 0x000000ff00047c82 */ /* 0x000fe20008000000 */
[----:B------:R-:W-:-:S03]  /*0140*/  LOP3.LUT R2, R2, 0xf7dcefdd, RZ, 0x3c, !PT ;  /* 0xf7dcefdd02027812 */ /* 0x000fc600078e3cff */
[----:B------:R-:W-:Y:S02]  /*0150*/  IMAD R0, R0, 0x4182bed5, RZ ;  /* 0x4182bed500007824 */ /* 0x000fe400078e02ff */
[----:B------:R-:W-:Y:S02]  /*0160*/  IMAD R3, R2, -0x658354e5, RZ ;  /* 0x9a7cab1b02037824 */ /* 0x000fe400078e02ff */
[C---:B------:R-:W-:Y:S01]  /*0170*/  VIADD R11, R0.reuse, 0x583f19 ;  /* 0x00583f19000b7836 */ /* 0x040fe20000000000 */
[C---:B------:R-:W-:Y:S01]  /*0180*/  LOP3.LUT R10, R0.reuse, 0x159a55e5, RZ, 0x3c, !PT ;  /* 0x159a55e5000a7812 */ /* 0x040fe200078e3cff */
[C---:B------:R-:W-:Y:S01]  /*0190*/  VIADD R13, R3.reuse, 0x1f123bb5 ;  /* 0x1f123bb5030d7836 */ /* 0x040fe20000000000 */
[----:B------:R-:W-:Y:S01]  /*01a0*/  LOP3.LUT R14, R3, 0x5491333, RZ, 0x3c, !PT ;  /* 0x05491333030e7812 */ /* 0x000fe200078e3cff */
[C---:B------:R-:W-:Y:S01]  /*01b0*/  VIADD R23, R0.reuse, 0x75bcd15 ;  /* 0x075bcd1500177836 */ /* 0x040fe20000000000 */
[----:B------:R-:W-:Y:S01]  /*01c0*/  IADD3 R12, PT, PT, R0, 0x64f0c9, R3 ;  /* 0x0064f0c9000c7810 */ /* 0x000fe20007ffe003 */
[C---:B0-----:R-:W-:Y:S01]  /*01d0*/  IMAD.SHL.U32 R7, R15.reuse, 0x2, RZ ;  /* 0x000000020f077824 */ /* 0x041fe200078e00ff */
[----:B------:R-:W-:Y:S01]  /*01e0*/  I2FP.F32.S32 R16, R15 ;  /* 0x0000000f00107245 */ /* 0x000fe20000201400 */
[----:B------:R-:W-:-:S02]  /*01f0*/  VIADD R17, R15, 0x1 ;  /* 0x000000010f117836 */ /* 0x000fc40000000000 */
[----:B------:R-:W-:Y:S01]  /*0200*/  VIADD R15, R15, 0xffffffff ;  /* 0xffffffff0f0f7836 */ /* 0x000fe20000000000 */
[----:B------:R-:W-:-:S04]  /*0210*/  ISETP.GE.AND P0, PT, R7, R18, PT ;  /* 0x000000120700720c */ /* 0x000fc80003f06270 */
[----:B------:R-:W-:-:S09]  /*0220*/  I2FP.F32.S32 R9, R15 ;  /* 0x0000000f00097245 */ /* 0x000fd20000201400 */
.L_x_23:
[----:B0-----:R-:W0:Y:S01]  /*0230*/  LDC R19, c[0x0][0x38c] ;  /* 0x0000e300ff137b82 */ /* 0x001e220000000800 */
[----:B------:R-:W1:Y:S01]  /*0240*/  LDCU UR5, c[0x0][0x390] ;  /* 0x00007200ff0577ac */ /* 0x000e620008000800 */
[----:B------:R-:W-:Y:S01]  /*0250*/  BSSY.RECONVERGENT B0, `(.L_x_10) ;  /* 0x0000019000007945 */ /* 0x000fe20003800200 */
[----:B------:R-:W-:Y:S01]  /*0260*/  IMAD.MOV.U32 R8, RZ, RZ, RZ ;  /* 0x000000ffff087224 */ /* 0x000fe200078e00ff */
[----:B------:R-:W-:Y:S01]  /*0270*/  UIADD3 UR4, UPT, UPT, UR4, 0x1, URZ ;  /* 0x0000000104047890 */ /* 0x000fe2000fffe0ff */
[----:B------:R-:W-:-:S03]  /*0280*/  IMAD.MOV.U32 R7, RZ, RZ, R18 ;  /* 0x000000ffff077224 */ /* 0x000fc600078e0012 */
[----:B-1----:R-:W-:Y:S01]  /*0290*/  UISETP.NE.AND UP0, UPT, UR4, UR5, UPT ;  /* 0x000000050400728c */ /* 0x002fe2000bf05270 */
[----:B0-----:R-:W-:-:S13]  /*02a0*/  ISETP.GT.AND P1, PT, R18, R19, PT ;  /* 0x000000131200720c */ /* 0x001fda0003f24270 */
[----:B------:R-:W-:Y:S05]  /*02b0*/  @!P1 BRA `(.L_x_11) ;  /* 0x0000000000489947 */ /* 0x000fea0003800000 */
[----:B------:R-:W0:Y:S01]  /*02c0*/  LDC R0, c[0x0][0x38c] ;  /* 0x0000e300ff007b82 */ /* 0x000e220000000800 */
[----:B------:R-:W-:Y:S01]  /*02d0*/  BSSY.RECONVERGENT B1, `(.L_x_12) ;  /* 0x000000e000017945 */ /* 0x000fe20003800200 */
[----:B------:R-:W-:-:S03]  /*02e0*/  IMAD.MOV.U32 R8, RZ, RZ, 0x1 ;  /* 0x00000001ff087424 */ /* 0x000fc600078e00ff */
[----:B------:R-:W-:Y:S05]  /*02f0*/  @P0 BRA `(.L_x_13) ;  /* 0x00000000002c0947 */ /* 0x000fea0003800000 */
[----:B------:R-:W-:Y:S01]  /*0300*/  BSSY.RECONVERGENT B2, `(.L_x_14) ;  /* 0x0000009000027945 */ /* 0x000fe20003800200 */
[----:B------:R-:W-:Y:S02]  /*0310*/  IMAD.MOV.U32 R2, RZ, RZ, 0x1 ;  /* 0x00000001ff027424 */ /* 0x000fe400078e00ff */
[----:B------:R-:W-:-:S07]  /*0320*/  IMAD.MOV.U32 R3, RZ, RZ, -0x1 ;  /* 0xffffffffff037424 */ /* 0x000fce00078e00ff */
.L_x_15:
[----:B0-----:R-:W-:Y:S02]  /*0330*/  IADD3 R0, PT, PT, R3, R17, R0 ;  /* 0x0000001103007210 */ /* 0x001fe40007ffe000 */
[----:B------:R-:W-:Y:S01]  /*0340*/  LOP3.LUT R3, RZ, R2, RZ, 0x33, !PT ;  /* 0x00000002ff037212 */ /* 0x000fe200078e33ff */
[----:B------:R-:W-:-:S03]  /*0350*/  VIADD R2, R2, 0x1 ;  /* 0x0000000102027836 */ /* 0x000fc60000000000 */
[----:B------:R-:W-:-:S04]  /*0360*/  IADD3 R7, PT, PT, R3, R17, R0 ;  /* 0x0000001103077210 */ /* 0x000fc80007ffe000 */
[----:B------:R-:W-:-:S13]  /*0370*/  ISETP.GE.AND P1, PT, R7, R18, PT ;  /* 0x000000120700720c */ /* 0x000fda0003f26270 */
[----:B------:R-:W-:Y:S05]  /*0380*/  @!P1 BRA `(.L_x_15) ;  /* 0xfffffffc00e89947 */ /* 0x000fea000383ffff */
[----:B------:R-:W-:Y:S05]  /*0390*/  BSYNC.RECONVERGENT B2 ;  /* 0x0000000000027941 */ /* 0x000fea0003800200 */
.L_x_14:
[----:B------:R-:W-:-:S07]  /*03a0*/  IMAD.MOV.U32 R8, RZ, RZ, R2 ;  /* 0x000000ffff087224 */ /* 0x000fce00078e0002 */
.L_x_13:
[----:B------:R-:W-:Y:S05]  /*03b0*/  BSYNC.RECONVERGENT B1 ;  /* 0x0000000000017941 */ /* 0x000fea0003800200 */
.L_x_12:
[----:B0-----:R-:W-:-:S05]  /*03c0*/  LOP3.LUT R7, RZ, R0, RZ, 0x33, !PT ;  /* 0x00000000ff077212 */ /* 0x001fca00078e33ff */
[----:B------:R-:W-:-:S07]  /*03d0*/  IMAD.IADD R7, R18, 0x1, R7 ;  /* 0x0000000112077824 */ /* 0x000fce00078e0207 */
.L_x_11:
[----:B------:R-:W-:Y:S05]  /*03e0*/  BSYNC.RECONVERGENT B0 ;  /* 0x0000000000007941 */ /* 0x000fea0003800200 */
.L_x_10:
[----:B------:R-:W-:Y:S01]  /*03f0*/  IABS R6, R19 ;  /* 0x0000001300067213 */ /* 0x000fe20000000000 */
[----:B------:R-:W-:Y:S01]  /*0400*/  BSSY.RECONVERGENT B0, `(.L_x_16) ;  /* 0x0000071000007945 */ /* 0x000fe20003800200 */
[----:B------:R-:W-:Y:S02]  /*0410*/  PRMT R0, RZ, 0x7610, R0 ;  /* 0x00007610ff007816 */ /* 0x000fe40000000000 */
[----:B------:R-:W0:Y:S08]  /*0420*/  I2F.RP R20, R6 ;  /* 0x0000000600147306 */ /* 0x000e300000209400 */
[----:B0-----:R-:W0:Y:S02]  /*0430*/  MUFU.RCP R20, R20 ;  /* 0x0000001400147308 */ /* 0x001e240000001000 */
[----:B0-----:R-:W-:-:S06]  /*0440*/  VIADD R2, R20, 0xffffffe ;  /* 0x0ffffffe14027836 */ /* 0x001fcc0000000000 */
[----:B------:R0:W1:Y:S02]  /*0450*/  F2I.FTZ.U32.TRUNC.NTZ R3, R2 ;  /* 0x0000000200037305 */ /* 0x000064000021f000 */
[----:B0-----:R-:W-:Y:S02]  /*0460*/  IMAD.MOV.U32 R2, RZ, RZ, RZ ;  /* 0x000000ffff027224 */ /* 0x001fe400078e00ff */
[----:B-1----:R-:W-:-:S04]  /*0470*/  IMAD.MOV R19, RZ, RZ, -R3 ;  /* 0x000000ffff137224 */ /* 0x002fc800078e0a03 */
[----:B------:R-:W-:-:S04]  /*0480*/  IMAD R19, R19, R6, RZ ;  /* 0x0000000613137224 */ /* 0x000fc800078e02ff */
[----:B------:R-:W-:-:S07]  /*0490*/  IMAD.HI.U32 R19, R3, R19, R2 ;  /* 0x0000001303137227 */ /* 0x000fce00078e0002 */
.L_x_20:
[----:B------:R-:W-:Y:S01]  /*04a0*/  SHF.R.U32.HI R2, RZ, 0x2, R23 ;  /* 0x00000002ff027819 */ /* 0x000fe20000011617 */
[----:B------:R-:W-:Y:S01]  /*04b0*/  IMAD.SHL.U32 R20, R11, 0x10, RZ ;  /* 0x000000100b147824 */ /* 0x000fe200078e00ff */
[----:B------:R-:W-:Y:S01]  /*04c0*/  BSSY.RECONVERGENT B1, `(.L_x_17) ;  /* 0x000005e000017945 */ /* 0x000fe20003800200 */
[----:B------:R-:W-:Y:S01]  /*04d0*/  IMAD.MOV.U32 R22, RZ, RZ, 0x2f800000 ;  /* 0x2f800000ff167424 */ /* 0x000fe200078e00ff */
[----:B------:R-:W-:Y:S01]  /*04e0*/  LOP3.LUT R2, R2, R23, RZ, 0x3c, !PT ;  /* 0x0000001702027212 */ /* 0x000fe200078e3cff */
[----:B------:R-:W-:-:S04]  /*04f0*/  IMAD.MOV.U32 R25, RZ, RZ, R10 ;  /* 0x000000ffff197224 */ /* 0x000fc800078e000a */
[----:B------:R-:W-:Y:S01]  /*0500*/  IMAD.SHL.U32 R3, R2, 0x2, RZ ;  /* 0x0000000202037824 */ /* 0x000fe200078e00ff */
[----:B------:R-:W-:-:S04]  /*0510*/  SHF.R.U32.HI R10, RZ, 0x2, R25 ;  /* 0x00000002ff0a7819 */ /* 0x000fc80000011619 */
[----:B------:R-:W-:Y:S02]  /*0520*/  LOP3.LUT R3, R11, R20, R3, 0x96, !PT ;  /* 0x000000140b037212 */ /* 0x000fe400078e9603 */
[----:B------:R-:W0:Y:S01]  /*0530*/  LDC R20, c[0x0][0x38c] ;  /* 0x0000e300ff147b82 */ /* 0x000e220000000800 */
[----:B------:R-:W-:Y:S01]  /*0540*/  LOP3.LUT R25, R10, R25, RZ, 0x3c, !PT ;  /* 0x000000190a197212 */ /* 0x000fe200078e3cff */
[----:B------:R-:W-:Y:S01]  /*0550*/  IMAD.MOV.U32 R10, RZ, RZ, R14 ;  /* 0x000000ffff0a7224 */ /* 0x000fe200078e000e */
[----:B------:R-:W-:-:S04]  /*0560*/  LOP3.LUT R3, R3, R2, RZ, 0x3c, !PT ;  /* 0x0000000203037212 */ /* 0x000fc800078e3cff */
[--C-:B------:R-:W-:Y:S01]  /*0570*/  IADD3 R2, PT, PT, R12, 0x587c5, R3.reuse ;  /* 0x000587c50c027810 */ /* 0x100fe20007ffe003 */
[----:B------:R-:W-:Y:S02]  /*0580*/  IMAD.MOV.U32 R14, RZ, RZ, R3 ;  /* 0x000000ffff0e7224 */ /* 0x000fe400078e0003 */
[----:B------:R-:W-:Y:S01]  /*0590*/  IMAD.SHL.U32 R3, R25, 0x2, RZ ;  /* 0x0000000219037824 */ /* 0x000fe200078e00ff */
[----:B------:R-:W-:Y:S01]  /*05a0*/  I2FP.F32.U32 R21, R2 ;  /* 0x0000000200157245 */ /* 0x000fe20000201000 */
[----:B------:R-:W-:Y:S02]  /*05b0*/  IMAD.SHL.U32 R24, R14, 0x10, RZ ;  /* 0x000000100e187824 */ /* 0x000fe400078e00ff */
[----:B------:R-:W-:Y:S02]  /*05c0*/  VIADD R12, R12, 0xb0f8a ;  /* 0x000b0f8a0c0c7836 */ /* 0x000fe40000000000 */
[----:B------:R-:W-:Y:S01]  /*05d0*/  FFMA R21, R21, R22, 1.1641532182693481445e-10 ;  /* 0x2f00000015157423 */ /* 0x000fe20000000016 */
[----:B------:R-:W-:-:S03]  /*05e0*/  LOP3.LUT R25, R25, R3, R24, 0x96, !PT ;  /* 0x0000000319197212 */ /* 0x000fc600078e9618 */
[----:B------:R-:W-:Y:S01]  /*05f0*/  FMUL R2, R16, R21 ;  /* 0x0000001510027220 */ /* 0x000fe20000400000 */
[----:B------:R-:W-:Y:S02]  /*0600*/  IABS R21, R15 ;  /* 0x0000000f00157213 */ /* 0x000fe40000000000 */
[----:B0-----:R-:W-:Y:S02]  /*0610*/  IABS R24, R20 ;  /* 0x0000001400187213 */ /* 0x001fe40000000000 */
[----:B------:R-:W0:Y:S08]  /*0620*/  I2F.RP R23, R21 ;  /* 0x0000001500177306 */ /* 0x000e300000209400 */
[----:B------:R-:W1:Y:S08]  /*0630*/  F2I.TRUNC.NTZ R2, R2 ;  /* 0x0000000200027305 */ /* 0x000e70000020f100 */
[----:B0-----:R-:W0:Y:S01]  /*0640*/  MUFU.RCP R23, R23 ;  /* 0x0000001700177308 */ /* 0x001e220000001000 */
[----:B-1----:R-:W-:-:S02]  /*0650*/  IABS R27, R2 ;  /* 0x00000002001b7213 */ /* 0x002fc40000000000 */
[----:B------:R-:W-:Y:S01]  /*0660*/  ISETP.GE.AND P2, PT, R2, RZ, PT ;  /* 0x000000ff0200720c */ /* 0x000fe20003f46270 */
[----:B------:R-:W-:Y:S02]  /*0670*/  IMAD.MOV.U32 R2, RZ, RZ, RZ ;  /* 0x000000ffff027224 */ /* 0x000fe400078e00ff */
[----:B------:R-:W-:-:S04]  /*0680*/  IMAD.HI.U32 R3, R19, R27, RZ ;  /* 0x0000001b13037227 */ /* 0x000fc800078e00ff */
[----:B------:R-:W-:-:S04]  /*0690*/  IMAD.MOV R3, RZ, RZ, -R3 ;  /* 0x000000ffff037224 */ /* 0x000fc800078e0a03 */
[----:B------:R-:W-:Y:S02]  /*06a0*/  IMAD R27, R24, R3, R27 ;  /* 0x00000003181b7224 */ /* 0x000fe400078e021b */
[----:B0-----:R-:W-:-:S03]  /*06b0*/  VIADD R3, R23, 0xffffffe ;  /* 0x0ffffffe17037836 */ /* 0x001fc60000000000 */
[----:B------:R-:W-:-:S03]  /*06c0*/  ISETP.GT.U32.AND P1, PT, R6, R27, PT ;  /* 0x0000001b0600720c */ /* 0x000fc60003f24070 */
[----:B------:R-:W0:Y:S10]  /*06d0*/  F2I.FTZ.U32.TRUNC.NTZ R3, R3 ;  /* 0x0000000300037305 */ /* 0x000e34000021f000 */
[----:B------:R-:W-:-:S02]  /*06e0*/  @!P1 IMAD.IADD R27, R27, 0x1, -R24 ;  /* 0x000000011b1b9824 */ /* 0x000fc400078e0a18 */
[----:B0-----:R-:W-:-:S03]  /*06f0*/  IMAD.MOV R26, RZ, RZ, -R3 ;  /* 0x000000ffff1a7224 */ /* 0x001fc600078e0a03 */
[----:B------:R-:W-:Y:S01]  /*0700*/  ISETP.GT.U32.AND P1, PT, R6, R27, PT ;  /* 0x0000001b0600720c */ /* 0x000fe20003f24070 */
[----:B------:R-:W-:-:S04]  /*0710*/  IMAD R23, R26, R21, RZ ;  /* 0x000000151a177224 */ /* 0x000fc800078e02ff */
[----:B------:R-:W-:-:S04]  /*0720*/  IMAD.HI.U32 R2, R3, R23, R2 ;  /* 0x0000001703027227 */ /* 0x000fc800078e0002 */
[----:B------:R-:W-:Y:S02]  /*0730*/  IMAD.MOV.U32 R23, RZ, RZ, R13 ;  /* 0x000000ffff177224 */ /* 0x000fe400078e000d */
[----:B------:R-:W-:Y:S01]  /*0740*/  IMAD.MOV.U32 R13, RZ, RZ, R11 ;  /* 0x000000ffff0d7224 */ /* 0x000fe200078e000b */
[----:B------:R-:W-:Y:S01]  /*0750*/  LOP3.LUT R11, R25, R14, RZ, 0x3c, !PT ;  /* 0x0000000e190b7212 */ /* 0x000fe200078e3cff */
[----:B------:R-:W-:Y:S01]  /*0760*/  @!P1 IMAD.IADD R27, R27, 0x1, -R24 ;  /* 0x000000011b1b9824 */ /* 0x000fe200078e0a18 */
[----:B------:R-:W-:Y:S01]  /*0770*/  ISETP.NE.AND P1, PT, R20, RZ, PT ;  /* 0x000000ff1400720c */ /* 0x000fe20003f25270 */
[----:B------:R-:W-:Y:S02]  /*0780*/  IMAD.MOV.U32 R24, RZ, RZ, 0x1 ;  /* 0x00000001ff187424 */ /* 0x000fe400078e00ff */
[----:B------:R-:W-:Y:S02]  /*0790*/  IMAD.IADD R3, R11, 0x1, R12 ;  /* 0x000000010b037824 */ /* 0x000fe400078e020c */
[----:B------:R-:W-:-:S03]  /*07a0*/  @!P2 IMAD.MOV R27, RZ, RZ, -R27 ;  /* 0x000000ffff1ba224 */ /* 0x000fc600078e0a1b */
[----:B------:R-:W-:-:S05]  /*07b0*/  I2FP.F32.U32 R3, R3 ;  /* 0x0000000300037245 */ /* 0x000fca0000201000 */
[----:B------:R-:W-:Y:S01]  /*07c0*/  FFMA R22, R3, R22, 1.1641532182693481445e-10 ;  /* 0x2f00000003167423 */ /* 0x000fe20000000016 */
[----:B------:R-:W-:-:S03]  /*07d0*/  @!P1 LOP3.LUT R27, RZ, R20, RZ, 0x33, !PT ;  /* 0x00000014ff1b9212 */ /* 0x000fc600078e33ff */
[----:B------:R-:W-:Y:S01]  /*07e0*/  FMUL R3, R9, R22 ;  /* 0x0000001609037220 */ /* 0x000fe20000400000 */
[----:B------:R-:W-:Y:S02]  /*07f0*/  IABS R22, R15 ;  /* 0x0000000f00167213 */ /* 0x000fe40000000000 */
[----:B------:R-:W-:-:S03]  /*0800*/  ISETP.GE.AND P1, PT, R27, R8, PT ;  /* 0x000000081b00720c */ /* 0x000fc60003f26270 */
[----:B------:R-:W0:Y:S01]  /*0810*/  F2I.TRUNC.NTZ R3, R3 ;  /* 0x0000000300037305 */ /* 0x000e22000020f100 */
[----:B------:R-:W-:-:S09]  /*0820*/  IMAD.MOV R22, RZ, RZ, -R22 ;  /* 0x000000ffff167224 */ /* 0x000fd200078e0a16 */
[----:B------:R-:W-:Y:S01]  /*0830*/  @P1 IMAD.IADD R20, R8, 0x1, R7 ;  /* 0x0000000108141824 */ /* 0x000fe200078e0207 */
[----:B0-----:R-:W-:-:S04]  /*0840*/  IABS R25, R3 ;  /* 0x0000000300197213 */ /* 0x001fc80000000000 */
[----:B------:R-:W-:Y:S02]  /*0850*/  ISETP.GE.AND P5, PT, R27, R20, P1 ;  /* 0x000000141b00720c */ /* 0x000fe40000fa6270 */
[----:B------:R-:W-:Y:S01]  /*0860*/  ISETP.GE.AND P4, PT, R3, RZ, PT ;  /* 0x000000ff0300720c */ /* 0x000fe20003f86270 */
[----:B------:R-:W-:-:S04]  /*0870*/  IMAD.HI.U32 R2, R2, R25, RZ ;  /* 0x0000001902027227 */ /* 0x000fc800078e00ff */
[----:B------:R-:W-:Y:S02]  /*0880*/  IMAD R2, R2, R22, R25 ;  /* 0x0000001602027224 */ /* 0x000fe400078e0219 */
[----:B------:R-:W-:Y:S02]  /*0890*/  @P1 VIADD R22, R7, 0xffffffff ;  /* 0xffffffff07161836 */ /* 0x000fe40000000000 */
[--C-:B------:R-:W-:Y:S01]  /*08a0*/  @!P1 IMAD.MOV.U32 R3, RZ, RZ, R7.reuse ;  /* 0x000000ffff039224 */ /* 0x100fe200078e0007 */
[----:B------:R-:W-:Y:S01]  /*08b0*/  ISETP.GT.U32.AND P2, PT, R21, R2, PT ;  /* 0x000000021500720c */ /* 0x000fe20003f44070 */
[----:B------:R-:W-:-:S04]  /*08c0*/  @P5 IMAD.MOV R22, RZ, RZ, R7 ;  /* 0x000000ffff165224 */ /* 0x000fc800078e0207 */
[----:B------:R-:W-:-:S08]  /*08d0*/  @P1 IMAD.MOV.U32 R3, RZ, RZ, R22 ;  /* 0x000000ffff031224 */ /* 0x000fd000078e0016 */
[----:B------:R-:W-:Y:S01]  /*08e0*/  @!P2 IMAD.IADD R2, R2, 0x1, -R21 ;  /* 0x000000010202a824 */ /* 0x000fe200078e0a15 */
[----:B------:R-:W-:-:S04]  /*08f0*/  ISETP.NE.AND P2, PT, R15, RZ, PT ;  /* 0x000000ff0f00720c */ /* 0x000fc80003f45270 */
[----:B------:R-:W-:-:S13]  /*0900*/  ISETP.GT.U32.AND P3, PT, R21, R2, PT ;  /* 0x000000021500720c */ /* 0x000fda0003f64070 */
[----:B------:R-:W-:-:S04]  /*0910*/  @!P3 IMAD.IADD R2, R2, 0x1, -R21 ;  /* 0x000000010202b824 */ /* 0x000fc800078e0a15 */
[----:B------:R-:W-:Y:S02]  /*0920*/  IMAD.MOV.U32 R21, RZ, RZ, R2 ;  /* 0x000000ffff157224 */ /* 0x000fe400078e0002 */
[----:B------:R-:W-:Y:S02]  /*0930*/  @!P1 VIADD R2, R8, 0xffffffff ;  /* 0xffffffff08029836 */ /* 0x000fe40000000000 */
[----:B------:R-:W-:Y:S02]  /*0940*/  @P1 IMAD.MOV.U32 R2, RZ, RZ, R8 ;  /* 0x000000ffff021224 */ /* 0x000fe400078e0008 */
[----:B------:R-:W-:Y:S01]  /*0950*/  @!P4 IMAD.MOV R21, RZ, RZ, -R21 ;  /* 0x000000ffff15c224 */ /* 0x000fe200078e0a15 */
[----:B------:R-:W-:Y:S01]  /*0960*/  @!P2 LOP3.LUT R21, RZ, R15, RZ, 0x33, !PT ;  /* 0x0000000fff15a212 */ /* 0x000fe200078e33ff */
[----:B------:R-:W-:Y:S01]  /*0970*/  IMAD.IADD R22, R3, 0x1, R2 ;  /* 0x0000000103167824 */ /* 0x000fe200078e0202 */
[----:B------:R-:W-:Y:S02]  /*0980*/  @P1 ISETP.GE.AND P2, PT, R27, R20, PT ;  /* 0x000000141b00120c */ /* 0x000fe40003f46270 */
[C---:B------:R-:W-:Y:S01]  /*0990*/  ISETP.GE.AND P3, PT, R21.reuse, R2, PT ;  /* 0x000000021500720c */ /* 0x040fe20003f66270 */
[----:B------:R-:W-:Y:S01]  /*09a0*/  @!P1 IMAD.MOV.U32 R2, RZ, RZ, RZ ;  /* 0x000000ffff029224 */ /* 0x000fe200078e00ff */
[----:B------:R-:W-:-:S02]  /*09b0*/  ISETP.GE.AND P4, PT, R21, R22, PT ;  /* 0x000000161500720c */ /* 0x000fc40003f86270 */
[C---:B------:R-:W-:Y:S02]  /*09c0*/  @P1 SEL R2, R24.reuse, 0x2, !P2 ;  /* 0x0000000218021807 */ /* 0x040fe40005000000 */
[----:B------:R-:W-:-:S04]  /*09d0*/  SEL R3, R24, 0x2, !P4 ;  /* 0x0000000218037807 */ /* 0x000fc80006000000 */
[----:B------:R-:W-:-:S04]  /*09e0*/  SEL R3, R3, RZ, P3 ;  /* 0x000000ff03037207 */ /* 0x000fc80001800000 */
[----:B------:R-:W-:-:S04]  /*09f0*/  LOP3.LUT R2, R3, R2, RZ, 0x3c, !PT ;  /* 0x0000000203027212 */ /* 0x000fc800078e3cff */
[----:B------:R-:W-:-:S13]  /*0a00*/  ISETP.GT.AND P1, PT, R2, 0x1, PT ;  /* 0x000000010200780c */ /* 0x000fda0003f24270 */
[----:B------:R-:W-:Y:S05]  /*0a10*/  @P1 BRA `(.L_x_18) ;  /* 0x0000000000141947 */ /* 0x000fea0003800000 */
[----:B------:R-:W-:-:S13]  /*0a20*/  ISETP.NE.AND P1, PT, R2, RZ, PT ;  /* 0x000000ff0200720c */ /* 0x000fda0003f25270 */
[----:B------:R-:W-:Y:S05]  /*0a30*/  @!P1 BRA `(.L_x_19) ;  /* 0x0000000000189947 */ /* 0x000fea0003800000 */
[----:B------:R-:W-:Y:S02]  /*0a40*/  VIADD R7, R7, 0xffffffff ;  /* 0xffffffff07077836 */ /* 0x000fe40000000000 */
[----:B------:R-:W-:Y:S01]  /*0a50*/  VIADD R8, R8, 0xffffffff ;  /* 0xffffffff08087836 */ /* 0x000fe20000000000 */
[----:B------:R-:W-:Y:S06]  /*0a60*/  BRA `(.L_x_19) ;  /* 0x00000000000c7947 */ /* 0x000fec0003800000 */
.L_x_18:
[----:B------:R-:W-:-:S13]  /*0a70*/  ISETP.NE.AND P1, PT, R2, 0x2, PT ;  /* 0x000000020200780c */ /* 0x000fda0003f25270 */
[----:B------:R-:W-:Y:S02]  /*0a80*/  @P1 VIADD R7, R7, 0x1 ;  /* 0x0000000107071836 */ /* 0x000fe40000000000 */
[----:B------:R-:W-:-:S07]  /*0a90*/  @!P1 VIADD R8, R8, 0x1 ;  /* 0x0000000108089836 */ /* 0x000fce0000000000 */
.L_x_19:
[----:B------:R-:W-:Y:S05]  /*0aa0*/  BSYNC.RECONVERGENT B1 ;  /* 0x0000000000017941 */ /* 0x000fea0003800200 */
.L_x_17:
[C---:B------:R-:W-:Y:S02]  /*0ab0*/  ISETP.NE.AND P1, PT, R7.reuse, RZ, PT ;  /* 0x000000ff0700720c */ /* 0x040fe40003f25270 */
[C---:B------:R-:W-:Y:S02]  /*0ac0*/  ISETP.NE.AND P4, PT, R8.reuse, RZ, PT ;  /* 0x000000ff0800720c */ /* 0x040fe40003f85270 */
[----:B------:R-:W-:Y:S02]  /*0ad0*/  ISETP.GT.AND P2, PT, R8, RZ, PT ;  /* 0x000000ff0800720c */ /* 0x000fe40003f44270 */
[----:B------:R-:W-:-:S11]  /*0ae0*/  ISETP.NE.AND P3, PT, R7, RZ, PT ;  /* 0x000000ff0700720c */ /* 0x000fd60003f65270 */
[----:B------:R-:W-:Y:S01]  /*0af0*/  @P2 SEL R0, R0, 0x1, P3 ;  /* 0x0000000100002807 */ /* 0x000fe20001800000 */
[----:B------:R-:W-:Y:S06]  /*0b00*/  @P1 BRA P4, `(.L_x_20) ;  /* 0xfffffff800641947 */ /* 0x000fec000203ffff */
[----:B------:R-:W-:Y:S05]  /*0b10*/  BSYNC.RECONVERGENT B0 ;  /* 0x0000000000007941 */ /* 0x000fea0003800200 */
.L_x_16:
[----:B------:R-:W-:Y:S01]  /*0b20*/  LOP3.LUT P1, RZ, R0, 0xff, RZ, 0xc0, !PT ;  /* 0x000000ff00ff7812 */ /* 0x000fe2000782c0ff */
[----:B------:R-:W-:-:S12]  /*0b30*/  BSSY.RECONVERGENT B0, `(.L_x_21) ;  /* 0x0000005000007945 */ /* 0x000fd80003800200 */
[----:B------:R-:W-:Y:S05]  /*0b40*/  @!P1 BRA `(.L_x_22) ;  /* 0x00000000000c9947 */ /* 0x000fea0003800000 */
[----:B------:R-:W2:Y:S02]  /*0b50*/  LDG.E.64 R2, desc[UR6][R4.64] ;  /* 0x0000000604027981 */ /* 0x000ea4000c1e1b00 */
[----:B--2---:R-:W-:-:S07]  /*0b60*/  DADD R2, R2, 1 ;  /* 0x3ff0000002027429 */ /* 0x004fce0000000000 */
[----:B------:R0:W-:Y:S04]  /*0b70*/  STG.E.64 desc[UR6][R4.64], R2 ;  /* 0x0000000204007986 */ /* 0x0001e8000c101b06 */
.L_x_22:
[----:B------:R-:W-:Y:S05]  /*0b80*/  BSYNC.RECONVERGENT B0 ;  /* 0x0000000000007941 */ /* 0x000fea0003800200 */
.L_x_21:
[----:B------:R-:W-:Y:S05]  /*0b90*/  BRA.U UP0, `(.L_x_23) ;  /* 0xfffffff500a47547 */ /* 0x000fea000b83ffff */
.L_x_9:
[----:B------:R-:W2:Y:S01]  /*0ba0*/  LDG.E.64 R8, desc[UR6][R4.64] ;  /* 0x0000000604087981 */ /* 0x000ea2000c1e1b00 */
[----:B------:R-:W1:Y:S01]  /*0bb0*/  LDCU UR4, c[0x0][0x390] ;  /* 0x00007200ff0477ac */ /* 0x000e620008000800 */
[----:B0-----:R-:W-:Y:S01]  /*0bc0*/  IMAD.MOV.U32 R2, RZ, RZ, 0x1 ;  /* 0x00000001ff027424 */ /* 0x001fe200078e00ff */
[----:B------:R-:W-:Y:S01]  /*0bd0*/  BSSY.RECONVERGENT B0, `(.L_x_24) ;  /* 0x0000013000007945 */ /* 0x000fe20003800200 */
[----:B-1----:R-:W0:Y:S08]  /*0be0*/  I2F.F64 R6, UR4 ;  /* 0x0000000400067d12 */ /* 0x002e300008201c00 */
[----:B0-----:R-:W0:Y:S02]  /*0bf0*/  MUFU.RCP64H R3, R7 ;  /* 0x0000000700037308 */ /* 0x001e240000001800 */
[----:B0-----:R-:W-:-:S08]  /*0c00*/  DFMA R10, -R6, R2, 1 ;  /* 0x3ff00000060a742b */ /* 0x001fd00000000102 */
[----:B------:R-:W-:-:S08]  /*0c10*/  DFMA R10, R10, R10, R10 ;  /* 0x0000000a0a0a722b */ /* 0x000fd0000000000a */
[----:B------:R-:W-:-:S08]  /*0c20*/  DFMA R10, R2, R10, R2 ;  /* 0x0000000a020a722b */ /* 0x000fd00000000002 */
[----:B------:R-:W-:-:S08]  /*0c30*/  DFMA R2, -R6, R10, 1 ;  /* 0x3ff000000602742b */ /* 0x000fd0000000010a */
[----:B------:R-:W-:-:S08]  /*0c40*/  DFMA R2, R10, R2, R10 ;  /* 0x000000020a02722b */ /* 0x000fd0000000000a */
[----:B--2---:R-:W-:Y:S01]  /*0c50*/  DMUL R10, R2, R8 ;  /* 0x00000008020a7228 */ /* 0x004fe20000000000 */
[----:B------:R-:W-:-:S07]  /*0c60*/  FSETP.GEU.AND P1, PT, |R9|, 6.5827683646048100446e-37, PT ;  /* 0x036000000900780b */ /* 0x000fce0003f2e200 */
[----:B------:R-:W-:-:S08]  /*0c70*/  DFMA R12, -R6, R10, R8 ;  /* 0x0000000a060c722b */ /* 0x000fd00000000108 */
[----:B------:R-:W-:-:S10]  /*0c80*/  DFMA R2, R2, R12, R10 ;  /* 0x0000000c0202722b */ /* 0x000fd4000000000a */
[----:B------:R-:W-:-:S05]  /*0c90*/  FFMA R0, RZ, R7, R3 ;  /* 0x00000007ff007223 */ /* 0x000fca0000000003 */
[----:B------:R-:W-:-:S13]  /*0ca0*/  FSETP.GT.AND P0, PT, |R0|, 1.469367938527859385e-39, PT ;  /* 0x001000000000780b */ /* 0x000fda0003f04200 */
[----:B------:R-:W-:Y:S05]  /*0cb0*/  @P0 BRA P1, `(.L_x_25) ;  /* 0x0000000000100947 */ /* 0x000fea0000800000 */
[----:B------:R-:W-:-:S07]  /*0cc0*/  MOV R0, 0xce0 ;  /* 0x00000ce000007802 */ /* 0x000fce0000000f00 */
[----:B------:R-:W-:Y:S05]  /*0cd0*/  CALL.REL.NOINC `($__internal_1_$__cuda_sm20_div_rn_f64_full) ;  /* 0x0000000000147944 */ /* 0x000fea0003c00000 */
[----:B------:R-:W-:Y:S02]  /*0ce0*/  IMAD.MOV.U32 R2, RZ, RZ, R12 ;  /* 0x000000ffff027224 */ /* 0x000fe400078e000c */
[----:B------:R-:W-:-:S07]  /*0cf0*/  IMAD.MOV.U32 R3, RZ, RZ, R13 ;  /* 0x000000ffff037224 */ /* 0x000fce00078e000d */
.L_x_25:
[----:B------:R-:W-:Y:S05]  /*0d00*/  BSYNC.RECONVERGENT B0 ;  /* 0x0000000000007941 */ /* 0x000fea0003800200 */
.L_x_24:
[----:B------:R-:W-:Y:S01]  /*0d10*/  STG.E.64 desc[UR6][R4.64], R2 ;  /* 0x0000000204007986 */ /* 0x000fe2000c101b06 */
[----:B------:R-:W-:Y:S05]  /*0d20*/  EXIT ;  /* 0x000000000000794d */ /* 0x000fea0003800000 */
        .weak           $__internal_1_$__cuda_sm20_div_rn_f64_full
        .type           $__internal_1_$__cuda_sm20_div_rn_f64_full,@function
        .size           $__internal_1_$__cuda_sm20_div_rn_f64_full,(.L_x_49 - $__internal_1_$__cuda_sm20_div_rn_f64_full)
$__internal_1_$__cuda_sm20_div_rn_f64_full:
        /* <DEDUP_REMOVED lines=59> */
[----:B------:R-:W-:-:S06]  /*10e0*/  IMAD.MOV.U32 R2, RZ, RZ, RZ ;  /* 0x000000ffff027224 */ /* 0x000fcc00078e00ff */
[----:B------:R-:W-:-:S03]  /*10f0*/  DFMA R2, R12, -R2, R14 ;  /* 0x800000020c02722b */ /* 0x000fc6000000000e */
[----:B------:R-:W-:-:S03]  /*1100*/  LOP3.LUT R7, R9, R7, RZ, 0x3c, !PT ;  /* 0x0000000709077212 */ /* 0x000fc600078e3cff */
[----:B------:R-:W-:-:S04]  /*1110*/  IADD3 R2, PT, PT, -R16, -0x43300000, RZ ;  /* 0xbcd0000010027810 */ /* 0x000fc80007ffe1ff */
[----:B------:R-:W-:-:S04]  /*1120*/  FSETP.NEU.AND P0, PT, |R3|, R2, PT ;  /* 0x000000020300720b */ /* 0x000fc80003f0d200 */
[----:B------:R-:W-:Y:S02]  /*1130*/  FSEL R12, R8, R12, !P0 ;  /* 0x0000000c080c7208 */ /* 0x000fe40004000000 */
[----:B------:R-:W-:Y:S01]  /*1140*/  FSEL R13, R7, R13, !P0 ;  /* 0x0000000d070d7208 */ /* 0x000fe20004000000 */
[----:B------:R-:W-:Y:S06]  /*1150*/  BRA `(.L_x_28) ;  /* 0x0000000000547947 */ /* 0x000fec0003800000 */
.L_x_27:
        /* <DEDUP_REMOVED lines=16> */
.L_x_30:
[----:B------:R-:W-:Y:S01]  /*1260*/  LOP3.LUT R13, R7, 0x80000, RZ, 0xfc, !PT ;  /* 0x00080000070d7812 */ /* 0x000fe200078efcff */
[----:B------:R-:W-:Y:S01]  /*1270*/  IMAD.MOV.U32 R12, RZ, RZ, R6 ;  /* 0x000000ffff0c7224 */ /* 0x000fe200078e0006 */
[----:B------:R-:W-:Y:S06]  /*1280*/  BRA `(.L_x_28) ;  /* 0x0000000000087947 */ /* 0x000fec0003800000 */
.L_x_29:
[----:B------:R-:W-:Y:S01]  /*1290*/  LOP3.LUT R13, R9, 0x80000, RZ, 0xfc, !PT ;  /* 0x00080000090d7812 */ /* 0x000fe200078efcff */
[----:B------:R-:W-:-:S07]  /*12a0*/  IMAD.MOV.U32 R12, RZ, RZ, R8 ;  /* 0x000000ffff0c7224 */ /* 0x000fce00078e0008 */
.L_x_28:
[----:B------:R-:W-:Y:S05]  /*12b0*/  BSYNC.RECONVERGENT B1 ;  /* 0x0000000000017941 */ /* 0x000fea0003800200 */
.L_x_26:
[----:B------:R-:W-:Y:S02]  /*12c0*/  IMAD.MOV.U32 R2, RZ, RZ, R0 ;  /* 0x000000ffff027224 */ /* 0x000fe400078e0000 */
[----:B------:R-:W-:-:S04]  /*12d0*/  IMAD.MOV.U32 R3, RZ, RZ, 0x0 ;  /* 0x00000000ff037424 */ /* 0x000fc800078e00ff */
[----:B------:R-:W-:Y:S05]  /*12e0*/  RET.REL.NODEC R2 `(_Z13MonteCarloOptPdiii) ;  /* 0xffffffec02447950 */ /* 0x000fea0003c3ffff */
.L_x_31:
        /* <DEDUP_REMOVED lines=9> */
.L_x_49:


//--------------------- .text._Z10MonteCarloPiS_iii --------------------------
	.section	.text._Z10MonteCarloPiS_iii,"ax",@progbits
	.align	128
        .global         _Z10MonteCarloPiS_iii
        .type           _Z10MonteCarloPiS_iii,@function
        .size           _Z10MonteCarloPiS_iii,(.L_x_52 - _Z10MonteCarloPiS_iii)
        .other          _Z10MonteCarloPiS_iii,@"STO_CUDA_ENTRY STV_DEFAULT"
_Z10MonteCarloPiS_iii:
.text._Z10MonteCarloPiS_iii:
        /* <DEDUP_REMOVED lines=9> */
[----:B------:R-:W0:Y:S02]  /*0090*/  LDC R0, c[0x0][0x398] ;  /* 0x0000e600ff007b82 */ /* 0x000e240000000800 */
[----:B0-----:R-:W-:-:S13]  /*00a0*/  ISETP.GE.AND P0, PT, R0, 0x1, PT ;  /* 0x000000010000780c */ /* 0x001fda0003f06270 */
[----:B------:R-:W-:Y:S05]  /*00b0*/  @!P0 EXIT ;  /* 0x000000000000894d */ /* 0x000fea0003800000 */
[----:B------:R-:W0:Y:S01]  /*00c0*/  LDC R11, c[0x0][0x394] ;  /* 0x0000e500ff0b7b82 */ /* 0x000e220000000800 */
[C---:B------:R-:W-:Y:S01]  /*00d0*/  IADD3 R0, P0, PT, R8.reuse, R4, RZ ;  /* 0x0000000408007210 */ /* 0x040fe20007f1e0ff */
[----:B------:R-:W1:Y:S03]  /*00e0*/  LDCU.64 UR6, c[0x0][0x358] ;  /* 0x00006b00ff0677ac */ /* 0x000e660008000a00 */
[----:B------:R-:W-:Y:S01]  /*00f0*/  LEA.HI.X.SX32 R12, R8, R5, 0x1, P0 ;  /* 0x00000005080c7211 */ /* 0x000fe200000f0eff */
[----:B------:R-:W-:Y:S01]  /*0100*/  UMOV UR4, URZ ;  /* 0x000000ff00047c82 */ /* 0x000fe20008000000 */
[----:B------:R-:W-:Y:S01]  /*0110*/  LOP3.LUT R0, R0, 0xaad26b49, RZ, 0x3c, !PT ;  /* 0xaad26b4900007812 */ /* 0x000fe200078e3cff */
[----:B------:R-:W2:Y:S01]  /*0120*/  LDC.64 R6, c[0x0][0x380] ;  /* 0x0000e000ff067b82 */ /* 0x000ea20000000a00 */
[----:B------:R-:W-:-:S03]  /*0130*/  LOP3.LUT R12, R12, 0xf7dcefdd, RZ, 0x3c, !PT ;  /* 0xf7dcefdd0c0c7812 */ /* 0x000fc600078e3cff */
[----:B------:R-:W-:-:S04]  /*0140*/  IMAD R17, R0, 0x4182bed5, RZ ;  /* 0x4182bed500117824 */ /* 0x000fc800078e02ff */
[----:B------:R-:W3:Y:S01]  /*0150*/  LDC.64 R2, c[0x0][0x388] ;  /* 0x0000e200ff027b82 */ /* 0x000ee20000000a00 */
[C---:B------:R-:W-:Y:S01]  /*0160*/  VIADD R14, R17.reuse, 0x583f19 ;  /* 0x00583f19110e7836 */ /* 0x040fe20000000000 */
[C---:B------:R-:W-:Y:S01]  /*0170*/  LOP3.LUT R0, R17.reuse, 0x159a55e5, RZ, 0x3c, !PT ;  /* 0x159a55e511007812 */ /* 0x040fe200078e3cff */
[----:B------:R-:W-:Y:S02]  /*0180*/  VIADD R26, R17, 0x75bcd15 ;  /* 0x075bcd15111a7836 */ /* 0x000fe40000000000 */
[----:B0-----:R-:W-:Y:S01]  /*0190*/  IMAD.SHL.U32 R9, R11, 0x2, RZ ;  /* 0x000000020b097824 */ /* 0x001fe200078e00ff */
[----:B------:R-:W-:-:S04]  /*01a0*/  I2FP.F32.S32 R10, R11 ;  /* 0x0000000b000a7245 */ /* 0x000fc80000201400 */
[----:B------:R-:W-:Y:S01]  /*01b0*/  ISETP.GE.AND P0, PT, R9, R8, PT ;  /* 0x000000080900720c */ /* 0x000fe20003f06270 */
[----:B------:R-:W-:Y:S02]  /*01c0*/  VIADD R9, R11, 0x1 ;  /* 0x000000010b097836 */ /* 0x000fe40000000000 */
[----:B--2---:R-:W-:-:S04]  /*01d0*/  IMAD.WIDE R4, R8, 0x4, R6 ;  /* 0x0000000408047825 */ /* 0x004fc800078e0206 */
[----:B------:R-:W-:Y:S02]  /*01e0*/  VIADD R11, R11, 0xffffffff ;  /* 0xffffffff0b0b7836 */ /* 0x000fe40000000000 */
[----:B------:R-:W-:Y:S02]  /*01f0*/  IMAD R6, R12, -0x658354e5, RZ ;  /* 0x9a7cab1b0c067824 */ /* 0x000fe400078e02ff */
[----:B---3--:R-:W-:Y:S01]  /*0200*/  IMAD.WIDE R2, R8, 0x4, R2 ;  /* 0x0000000408027825 */ /* 0x008fe200078e0202 */
[----:B------:R-:W-:Y:S02]  /*0210*/  I2FP.F32.S32 R12, R11 ;  /* 0x0000000b000c7245 */ /* 0x000fe40000201400 */
[----:B------:R-:W-:Y:S01]  /*0220*/  IADD3 R17, PT, PT, R17, 0x64f0c9, R6 ;  /* 0x0064f0c911117810 */ /* 0x000fe20007ffe006 */
[C---:B------:R-:W-:Y:S01]  /*0230*/  VIADD R13, R6.reuse, 0x1f123bb5 ;  /* 0x1f123bb5060d7836 */ /* 0x040fe20000000000 */
[----:B-1----:R-:W-:-:S07]  /*0240*/  LOP3.LUT R15, R6, 0x5491333, RZ, 0x3c, !PT ;  /* 0x05491333060f7812 */ /* 0x002fce00078e3cff */
.L_x_45:
        /* <DEDUP_REMOVED lines=13> */
[----:B------:R-:W-:Y:S01]  /*0320*/  HFMA2 R7, -RZ, RZ, 0, 5.9604644775390625e-08 ;  /* 0x00000001ff077431 */ /* 0x000fe200000001ff */
[----:B------:R-:W-:Y:S01]  /*0330*/  BSSY.RECONVERGENT B2, `(.L_x_36) ;  /* 0x0000008000027945 */ /* 0x000fe20003800200 */
[----:B------:R-:W-:-:S07]  /*0340*/  IMAD.MOV.U32 R16, RZ, RZ, -0x1 ;  /* 0xffffffffff107424 */ /* 0x000fce00078e00ff */
.L_x_37:
[----:B0-----:R-:W-:Y:S02]  /*0350*/  IADD3 R6, PT, PT, R16, R9, R6 ;  /* 0x0000000910067210 */ /* 0x001fe40007ffe006 */
[----:B------:R-:W-:Y:S01]  /*0360*/  LOP3.LUT R16, RZ, R7, RZ, 0x33, !PT ;  /* 0x00000007ff107212 */ /* 0x000fe200078e33ff */
[----:B------:R-:W-:-:S03]  /*0370*/  VIADD R7, R7, 0x1 ;  /* 0x0000000107077836 */ /* 0x000fc60000000000 */
[----:B------:R-:W-:-:S04]  /*0380*/  IADD3 R19, PT, PT, R16, R9, R6 ;  /* 0x0000000910137210 */ /* 0x000fc80007ffe006 */
[----:B------:R-:W-:-:S13]  /*0390*/  ISETP.GE.AND P1, PT, R19, R8, PT ;  /* 0x000000081300720c */ /* 0x000fda0003f26270 */
[----:B------:R-:W-:Y:S05]  /*03a0*/  @!P1 BRA `(.L_x_37) ;  /* 0xfffffffc00e89947 */ /* 0x000fea000383ffff */
[----:B------:R-:W-:Y:S05]  /*03b0*/  BSYNC.RECONVERGENT B2 ;  /* 0x0000000000027941 */ /* 0x000fea0003800200 */
.L_x_36:
[----:B------:R-:W-:-:S07]  /*03c0*/  IMAD.MOV.U32 R16, RZ, RZ, R7 ;  /* 0x000000ffff107224 */ /* 0x000fce00078e0007 */
.L_x_35:
[----:B------:R-:W-:Y:S05]  /*03d0*/  BSYNC.RECONVERGENT B1 ;  /* 0x0000000000017941 */ /* 0x000fea0003800200 */
.L_x_34:
[----:B0-----:R-:W-:-:S05]  /*03e0*/  LOP3.LUT R19, RZ, R6, RZ, 0x33, !PT ;  /* 0x00000006ff137212 */ /* 0x001fca00078e33ff */
[----:B------:R-:W-:-:S07]  /*03f0*/  IMAD.IADD R19, R8, 0x1, R19 ;  /* 0x0000000108137824 */ /* 0x000fce00078e0213 */
.L_x_33:
[----:B------:R-:W-:Y:S05]  /*0400*/  BSYNC.RECONVERGENT B0 ;  /* 0x0000000000007941 */ /* 0x000fea0003800200 */
.L_x_32:
        /* <DEDUP_REMOVED lines=11> */
.L_x_42:
[----:B------:R-:W-:Y:S01]  /*04c0*/  SHF.R.U32.HI R7, RZ, 0x2, R26 ;  /* 0x00000002ff077819 */ /* 0x000fe2000001161a */
[----:B------:R-:W-:Y:S01]  /*04d0*/  IMAD.SHL.U32 R21, R14, 0x10, RZ ;  /* 0x000000100e157824 */ /* 0x000fe200078e00ff */
[----:B------:R-:W-:Y:S02]  /*04e0*/  BSSY.RECONVERGENT B1, `(.L_x_39) ;  /* 0x000005e000017945 */ /* 0x000fe40003800200 */
[----:B------:R-:W-:Y:S02]  /*04f0*/  LOP3.LUT R7, R7, R26, RZ, 0x3c, !PT ;  /* 0x0000001a07077212 */ /* 0x000fe400078e3cff */
[----:B------:R-:W0:Y:S02]  /*0500*/  LDC R26, c[0x0][0x394] ;  /* 0x0000e500ff1a7b82 */ /* 0x000e240000000800 */
[----:B------:R-:W-:-:S04]  /*0510*/  SHF.L.U32 R6, R7, 0x1, RZ ;  /* 0x0000000107067819 */ /* 0x000fc800000006ff */
[----:B------:R-:W-:Y:S01]  /*0520*/  LOP3.LUT R6, R14, R21, R6, 0x96, !PT ;  /* 0x000000150e067212 */ /* 0x000fe200078e9606 */
[----:B------:R-:W-:-:S03]  /*0530*/  IMAD.MOV.U32 R21, RZ, RZ, 0x2f800000 ;  /* 0x2f800000ff157424 */ /* 0x000fc600078e00ff */
[----:B------:R-:W-:-:S04]  /*0540*/  LOP3.LUT R24, R6, R7, RZ, 0x3c, !PT ;  /* 0x0000000706187212 */ /* 0x000fc800078e3cff */
[C---:B------:R-:W-:Y:S01]  /*0550*/  IADD3 R6, PT, PT, R17.reuse, 0x587c5, R24 ;  /* 0x000587c511067810 */ /* 0x040fe20007ffe018 */
[----:B------:R-:W-:-:S03]  /*0560*/  VIADD R17, R17, 0xb0f8a ;  /* 0x000b0f8a11117836 */ /* 0x000fc60000000000 */
[----:B------:R-:W-:-:S05]  /*0570*/  I2FP.F32.U32 R6, R6 ;  /* 0x0000000600067245 */ /* 0x000fca0000201000 */
[----:B------:R-:W-:Y:S01]  /*0580*/  FFMA R7, R6, R21, 1.1641532182693481445e-10 ;  /* 0x2f00000006077423 */ /* 0x000fe20000000015 */
[----:B------:R-:W-:Y:S01]  /*0590*/  IMAD.MOV.U32 R6, RZ, RZ, R0 ;  /* 0x000000ffff067224 */ /* 0x000fe200078e0000 */
[----:B0-----:R-:W-:Y:S02]  /*05a0*/  IABS R27, R26 ;  /* 0x0000001a001b7213 */ /* 0x001fe40000000000 */
[----:B------:R-:W-:Y:S02]  /*05b0*/  FMUL R23, R10, R7 ;  /* 0x000000070a177220 */ /* 0x000fe40000400000 */
[----:B------:R-:W-:-:S04]  /*05c0*/  SHF.R.U32.HI R7, RZ, 0x2, R6 ;  /* 0x00000002ff077819 */ /* 0x000fc80000011606 */
[----:B------:R-:W0:Y:S01]  /*05d0*/  F2I.TRUNC.NTZ R23, R23 ;  /* 0x0000001700177305 */ /* 0x000e22000020f100 */
[----:B------:R-:W-:Y:S01]  /*05e0*/  LOP3.LUT R7, R7, R6, RZ, 0x3c, !PT ;  /* 0x0000000607077212 */ /* 0x000fe200078e3cff */
[----:B------:R-:W-:Y:S01]  /*05f0*/  IMAD.MOV.U32 R6, RZ, RZ, R27 ;  /* 0x000000ffff067224 */ /* 0x000fe200078e001b */
[----:B0-----:R-:W-:Y:S02]  /*0600*/  IABS R25, R23 ;  /* 0x0000001700197213 */ /* 0x001fe40000000000 */
[----:B------:R-:W-:Y:S01]  /*0610*/  ISETP.GE.AND P2, PT, R23, RZ, PT ;  /* 0x000000ff1700720c */ /* 0x000fe20003f46270 */
[----:B------:R-:W-:Y:S02]  /*0620*/  IMAD.SHL.U32 R23, R7, 0x2, RZ ;  /* 0x0000000207177824 */ /* 0x000fe400078e00ff */
[----:B------:R-:W-:-:S04]  /*0630*/  IMAD.HI.U32 R0, R22, R25, RZ ;  /* 0x0000001916007227 */ /* 0x000fc800078e00ff */
[----:B------:R-:W-:Y:S02]  /*0640*/  IMAD.MOV R27, RZ, RZ, -R0 ;  /* 0x000000ffff1b7224 */ /* 0x000fe400078e0a00 */
[----:B------:R-:W-:Y:S02]  /*0650*/  IMAD.MOV.U32 R0, RZ, RZ, R15 ;  /* 0x000000ffff007224 */ /* 0x000fe400078e000f */
[----:B------:R-:W-:Y:S02]  /*0660*/  IMAD.MOV.U32 R15, RZ, RZ, R24 ;  /* 0x000000ffff0f7224 */ /* 0x000fe400078e0018 */
[----:B------:R-:W-:-:S03]  /*0670*/  IMAD R25, R6, R27, R25 ;  /* 0x0000001b06197224 */ /* 0x000fc600078e0219 */
[----:B------:R-:W-:Y:S02]  /*0680*/  SHF.L.U32 R24, R15, 0x4, RZ ;  /* 0x000000040f187819 */ /* 0x000fe400000006ff */
[----:B------:R-:W-:Y:S02]  /*0690*/  ISETP.GT.U32.AND P1, PT, R18, R25, PT ;  /* 0x000000191200720c */ /* 0x000fe40003f24070 */
[----:B------:R-:W-:Y:S02]  /*06a0*/  LOP3.LUT R24, R7, R23, R24, 0x96, !PT ;  /* 0x0000001707187212 */ /* 0x000fe400078e9618 */
[----:B------:R-:W-:-:S04]  /*06b0*/  IABS R23, R11 ;  /* 0x0000000b00177213 */ /* 0x000fc80000000000 */
[----:B------:R-:W0:Y:S05]  /*06c0*/  I2F.RP R27, R23 ;  /* 0x00000017001b7306 */ /* 0x000e2a0000209400 */
[----:B------:R-:W-:-:S05]  /*06d0*/  @!P1 IMAD.IADD R25, R25, 0x1, -R6 ;  /* 0x0000000119199824 */ /* 0x000fca00078e0a06 */
[----:B------:R-:W-:Y:S01]  /*06e0*/  ISETP.GT.U32.AND P1, PT, R18, R25, PT ;  /* 0x000000191200720c */ /* 0x000fe20003f24070 */
[----:B0-----:R-:W0:-:S12]  /*06f0*/  MUFU.RCP R27, R27 ;  /* 0x0000001b001b7308 */ /* 0x001e180000001000 */
[----:B------:R-:W-:Y:S01]  /*0700*/  @!P1 IMAD.IADD R25, R25, 0x1, -R6 ;  /* 0x0000000119199824 */ /* 0x000fe200078e0a06 */
[----:B------:R-:W-:-:S03]  /*0710*/  ISETP.NE.AND P1, PT, R26, RZ, PT ;  /* 0x000000ff1a00720c */ /* 0x000fc60003f25270 */
[----:B------:R-:W-:Y:S02]  /*0720*/  @!P2 IMAD.MOV R25, RZ, RZ, -R25 ;  /* 0x000000ffff19a224 */ /* 0x000fe400078e0a19 */
[----:B0-----:R-:W-:-:S08]  /*0730*/  VIADD R7, R27, 0xffffffe ;  /* 0x0ffffffe1b077836 */ /* 0x001fd00000000000 */
[----:B------:R-:W-:Y:S01]  /*0740*/  @!P1 LOP3.LUT R25, RZ, R26, RZ, 0x33, !PT ;  /* 0x0000001aff199212 */ /* 0x000fe200078e33ff */
[----:B------:R-:W0:Y:S01]  /*0750*/  F2I.FTZ.U32.TRUNC.NTZ R7, R7 ;  /* 0x0000000700077305 */ /* 0x000e22000021f000 */
[----:B------:R-:W-:Y:S01]  /*0760*/  IMAD.MOV.U32 R26, RZ, RZ, R13 ;  /* 0x000000ffff1a7224 */ /* 0x000fe200078e000d */
[----:B------:R-:W-:Y:S02]  /*0770*/  MOV R13, R14 ;  /* 0x0000000e000d7202 */ /* 0x000fe40000000f00 */
[----:B------:R-:W-:Y:S02]  /*0780*/  LOP3.LUT R14, R24, R15, RZ, 0x3c, !PT ;  /* 0x0000000f180e7212 */ /* 0x000fe400078e3cff */
[----:B------:R-:W-:Y:S01]  /*0790*/  ISETP.GE.AND P1, PT, R25, R16, PT ;  /* 0x000000101900720c */ /* 0x000fe20003f26270 */
[----:B0-----:R-:W-:-:S04]  /*07a0*/  IMAD.MOV R6, RZ, RZ, -R7 ;  /* 0x000000ffff067224 */ /* 0x001fc800078e0a07 */
[----:B------:R-:W-:Y:S02]  /*07b0*/  IMAD R27, R6, R23, RZ ;  /* 0x00000017061b7224 */ /* 0x000fe400078e02ff */
[----:B------:R-:W-:-:S04]  /*07c0*/  IMAD.MOV.U32 R6, RZ, RZ, RZ ;  /* 0x000000ffff067224 */ /* 0x000fc800078e00ff */
[----:B------:R-:W-:-:S04]  /*07d0*/  IMAD.HI.U32 R6, R7, R27, R6 ;  /* 0x0000001b07067227 */ /* 0x000fc800078e0006 */
[----:B------:R-:W-:-:S05]  /*07e0*/  IMAD.IADD R7, R14, 0x1, R17 ;  /* 0x000000010e077824 */ /* 0x000fca00078e0211 */
[----:B------:R-:W-:-:S05]  /*07f0*/  I2FP.F32.U32 R24, R7 ;  /* 0x0000000700187245 */ /* 0x000fca0000201000 */
[----:B------:R-:W-:Y:S01]  /*0800*/  FFMA R21, R24, R21, 1.1641532182693481445e-10 ;  /* 0x2f00000018157423 */ /* 0x000fe20000000015 */
[----:B------:R-:W-:-:S03]  /*0810*/  IABS R24, R11 ;  /* 0x0000000b00187213 */ /* 0x000fc60000000000 */
[----:B------:R-:W-:Y:S02]  /*0820*/  FMUL R7, R12, R21 ;  /* 0x000000150c077220 */ /* 0x000fe40000400000 */
[----:B------:R-:W-:Y:S02]  /*0830*/  IMAD.MOV R28, RZ, RZ, -R24 ;  /* 0x000000ffff1c7224 */ /* 0x000fe400078e0a18 */
[----:B------:R-:W-:Y:S02]  /*0840*/  @!P1 IMAD.MOV.U32 R24, RZ, RZ, R19 ;  /* 0x000000ffff189224 */ /* 0x000fe400078e0013 */
[----:B------:R-:W0:Y:S02]  /*0850*/  F2I.TRUNC.NTZ R7, R7 ;  /* 0x0000000700077305 */ /* 0x000e24000020f100 */
[----:B0-----:R-:W-:Y:S02]  /*0860*/  IABS R21, R7 ;  /* 0x0000000700157213 */ /* 0x001fe40000000000 */
[----:B------:R-:W-:Y:S01]  /*0870*/  ISETP.GE.AND P3, PT, R7, RZ, PT ;  /* 0x000000ff0700720c */ /* 0x000fe20003f66270 */
[----:B------:R-:W-:-:S02]  /*0880*/  @P1 VIADD R7, R19, 0xffffffff ;  /* 0xffffffff13071836 */ /* 0x000fc40000000000 */
[----:B------:R-:W-:-:S04]  /*0890*/  IMAD.HI.U32 R6, R6, R21, RZ ;  /* 0x0000001506067227 */ /* 0x000fc800078e00ff */
[----:B------:R-:W-:Y:S02]  /*08a0*/  IMAD R28, R6, R28, R21 ;  /* 0x0000001c061c7224 */ /* 0x000fe400078e0215 */
[----:B------:R-:W-:-:S03]  /*08b0*/  @P1 IMAD.IADD R6, R16, 0x1, R19 ;  /* 0x0000000110061824 */ /* 0x000fc600078e0213 */
[----:B------:R-:W-:-:S13]  /*08c0*/  ISETP.GT.U32.AND P2, PT, R23, R28, PT ;  /* 0x0000001c1700720c */ /* 0x000fda0003f44070 */
[----:B------:R-:W-:Y:S01]  /*08d0*/  @!P2 IMAD.IADD R28, R28, 0x1, -R23 ;  /* 0x000000011c1ca824 */ /* 0x000fe200078e0a17 */
[----:B------:R-:W-:-:S04]  /*08e0*/  ISETP.GE.AND P2, PT, R25, R6, P1 ;  /* 0x000000061900720c */ /* 0x000fc80000f46270 */
[----:B------:R-:W-:-:S09]  /*08f0*/  ISETP.GT.U32.AND P4, PT, R23, R28, PT ;  /* 0x0000001c1700720c */ /* 0x000fd20003f84070 */
[----:B------:R-:W-:Y:S02]  /*0900*/  @P2 IADD3 R7, PT, PT, R19, RZ, RZ ;  /* 0x000000ff13072210 */ /* 0x000fe40007ffe0ff */
[----:B------:R-:W-:Y:S02]  /*0910*/  @P1 ISETP.GE.AND P2, PT, R25, R6, PT ;  /* 0x000000061900120c */ /* 0x000fe40003f46270 */
[----:B------:R-:W-:Y:S01]  /*0920*/  @!P4 IMAD.IADD R28, R28, 0x1, -R23 ;  /* 0x000000011c1cc824 */ /* 0x000fe200078e0a17 */
[----:B------:R-:W-:Y:S01]  /*0930*/  ISETP.NE.AND P4, PT, R11, RZ, PT ;  /* 0x000000ff0b00720c */ /* 0x000fe20003f85270 */
[----:B------:R-:W-:Y:S01]  /*0940*/  @P1 IMAD.MOV.U32 R24, RZ, RZ, R7 ;  /* 0x000000ffff181224 */ /* 0x000fe200078e0007 */
[----:B------:R-:W-:Y:S01]  /*0950*/  @!P1 MOV R6, RZ ;  /* 0x000000ff00069202 */ /* 0x000fe20000000f00 */
[----:B------:R-:W-:Y:S02]  /*0960*/  @!P1 VIADD R7, R16, 0xffffffff ;  /* 0xffffffff10079836 */ /* 0x000fe40000000000 */
[----:B------:R-:W-:-:S02]  /*0970*/  @P1 IMAD.MOV.U32 R7, RZ, RZ, R16 ;  /* 0x000000ffff071224 */ /* 0x000fc400078e0010 */
[----:B------:R-:W-:Y:S02]  /*0980*/  @!P3 IMAD.MOV R28, RZ, RZ, -R28 ;  /* 0x000000ffff1cb224 */ /* 0x000fe400078e0a1c */
[----:B------:R-:W-:Y:S02]  /*0990*/  IMAD.IADD R21, R24, 0x1, R7 ;  /* 0x0000000118157824 */ /* 0x000fe400078e0207 */
[----:B------:R-:W-:Y:S02]  /*09a0*/  IMAD.MOV.U32 R23, RZ, RZ, 0x1 ;  /* 0x00000001ff177424 */ /* 0x000fe400078e00ff */
[----:B------:R-:W-:-:S03]  /*09b0*/  @!P4 LOP3.LUT R28, RZ, R11, RZ, 0x33, !PT ;  /* 0x0000000bff1cc212 */ /* 0x000fc600078e33ff */
[C---:B------:R-:W-:Y:S02]  /*09c0*/  @P1 SEL R6, R23.reuse, 0x2, !P2 ;  /* 0x0000000217061807 */ /* 0x040fe40005000000 */
[C---:B------:R-:W-:Y:S02]  /*09d0*/  ISETP.GE.AND P4, PT, R28.reuse, R21, PT ;  /* 0x000000151c00720c */ /* 0x040fe40003f86270 */
[----:B------:R-:W-:Y:S02]  /*09e0*/  ISETP.GE.AND P3, PT, R28, R7, PT ;  /* 0x000000071c00720c */ /* 0x000fe40003f66270 */
        /* <DEDUP_REMOVED lines=10> */
.L_x_40:
[----:B------:R-:W-:-:S13]  /*0a90*/  ISETP.NE.AND P1, PT, R6, 0x2, PT ;  /* 0x000000020600780c */ /* 0x000fda0003f25270 */
[----:B------:R-:W-:Y:S02]  /*0aa0*/  @P1 VIADD R19, R19, 0x1 ;  /* 0x0000000113131836 */ /* 0x000fe40000000000 */
[----:B------:R-:W-:-:S07]  /*0ab0*/  @!P1 VIADD R16, R16, 0x1 ;  /* 0x0000000110109836 */ /* 0x000fce0000000000 */
.L_x_41:
[----:B------:R-:W-:Y:S05]  /*0ac0*/  BSYNC.RECONVERGENT B1 ;  /* 0x0000000000017941 */ /* 0x000fea0003800200 */
.L_x_39:
[C---:B------:R-:W-:Y:S02]  /*0ad0*/  ISETP.NE.AND P1, PT, R19.reuse, RZ, PT ;  /* 0x000000ff1300720c */ /* 0x040fe40003f25270 */
[C---:B------:R-:W-:Y:S02]  /*0ae0*/  ISETP.NE.AND P4, PT, R16.reuse, RZ, PT ;  /* 0x000000ff1000720c */ /* 0x040fe40003f85270 */
[----:B------:R-:W-:Y:S02]  /*0af0*/  ISETP.GT.AND P2, PT, R16, RZ, PT ;  /* 0x000000ff1000720c */ /* 0x000fe40003f44270 */
[----:B------:R-:W-:-:S11]  /*0b00*/  ISETP.NE.AND P3, PT, R19, RZ, PT ;  /* 0x000000ff1300720c */ /* 0x000fd60003f65270 */
[----:B------:R-:W-:Y:S01]  /*0b10*/  @P2 SEL R20, R20, 0x1, P3 ;  /* 0x0000000114142807 */ /* 0x000fe20001800000 */
[----:B------:R-:W-:Y:S06]  /*0b20*/  @P1 BRA P4, `(.L_x_42) ;  /* 0xfffffff800641947 */ /* 0x000fec000203ffff */
[----:B------:R-:W-:Y:S05]  /*0b30*/  BSYNC.RECONVERGENT B0 ;  /* 0x0000000000007941 */ /* 0x000fea0003800200 */
.L_x_38:
[----:B------:R-:W-:Y:S01]  /*0b40*/  LOP3.LUT P1, RZ, R20, 0xff, RZ, 0xc0, !PT ;  /* 0x000000ff14ff7812 */ /* 0x000fe2000782c0ff */
[----:B------:R-:W-:-:S12]  /*0b50*/  BSSY.RECONVERGENT B0, `(.L_x_43) ;  /* 0x0000005000007945 */ /* 0x000fd80003800200 */
[----:B------:R-:W-:Y:S05]  /*0b60*/  @!P1 BRA `(.L_x_44) ;  /* 0x00000000000c9947 */ /* 0x000fea0003800000 */
[----:B------:R-:W2:Y:S02]  /*0b70*/  LDG.E R6, desc[UR6][R4.64] ;  /* 0x0000000604067981 */ /* 0x000ea4000c1e1900 */
[----:B--2---:R-:W-:-:S05]  /*0b80*/  VIADD R7, R6, 0x1 ;  /* 0x0000000106077836 */ /* 0x004fca0000000000 */
[----:B------:R0:W-:Y:S02]  /*0b90*/  STG.E desc[UR6][R4.64], R7 ;  /* 0x0000000704007986 */ /* 0x0001e4000c101906 */
.L_x_44:
[----:B------:R-:W-:Y:S05]  /*0ba0*/  BSYNC.RECONVERGENT B0 ;  /* 0x0000000000007941 */ /* 0x000fea0003800200 */
.L_x_43:
[----:B------:R-:W0:Y:S02]  /*0bb0*/  LDG.E R6, desc[UR6][R2.64] ;  /* 0x0000000602067981 */ /* 0x000e24000c1e1900 */
[----:B0-----:R-:W-:-:S05]  /*0bc0*/  VIADD R7, R6, 0x1 ;  /* 0x0000000106077836 */ /* 0x001fca0000000000 */
[----:B------:R0:W-:Y:S01]  /*0bd0*/  STG.E desc[UR6][R2.64], R7 ;  /* 0x0000000702007986 */ /* 0x0001e2000c101906 */
[----:B------:R-:W-:Y:S05]  /*0be0*/  BRA.U UP0, `(.L_x_45) ;  /* 0xfffffff500987547 */ /* 0x000fea000b83ffff */
[----:B------:R-:W-:Y:S05]  /*0bf0*/  EXIT ;  /* 0x000000000000794d */ /* 0x000fea0003800000 */
.L_x_46:
        /* <DEDUP_REMOVED lines=16> */
.L_x_52:


//--------------------- .text._Z9addKernelPiPKiS1_ --------------------------
	.section	.text._Z9addKernelPiPKiS1_,"ax",@progbits
	.align	128
        .global         _Z9addKernelPiPKiS1_
        .type           _Z9addKernelPiPKiS1_,@function
        .size           _Z9addKernelPiPKiS1_,(.L_x_53 - _Z9addKernelPiPKiS1_)
        .other          _Z9addKernelPiPKiS1_,@"STO_CUDA_ENTRY STV_DEFAULT"
_Z9addKernelPiPKiS1_:
.text._Z9addKernelPiPKiS1_:
[----:B------:R-:W-:Y:S01]  /*0000*/  LDC R1, c[0x0][0x37c] ;  /* 0x0000df00ff017b82 */ /* 0x000fe20000000800 */
[----:B------:R-:W0:Y:S07]  /*0010*/  S2R R9, SR_TID.X ;  /* 0x0000000000097919 */ /* 0x000e2e0000002100 */
[----:B------:R-:W0:Y:S01]  /*0020*/  LDC.64 R2, c[0x0][0x388] ;  /* 0x0000e200ff027b82 */ /* 0x000e220000000a00 */
[----:B------:R-:W1:Y:S07]  /*0030*/  LDCU.64 UR4, c[0x0][0x358] ;  /* 0x00006b00ff0477ac */ /* 0x000e6e0008000a00 */
[----:B------:R-:W2:Y:S08]  /*0040*/  LDC.64 R4, c[0x0][0x390] ;  /* 0x0000e400ff047b82 */ /* 0x000eb00000000a00 */
[----:B------:R-:W3:Y:S01]  /*0050*/  LDC.64 R6, c[0x0][0x380] ;  /* 0x0000e000ff067b82 */ /* 0x000ee20000000a00 */
[----:B0-----:R-:W-:-:S04]  /*0060*/  IMAD.WIDE.U32 R2, R9, 0x4, R2 ;  /* 0x0000000409027825 */ /* 0x001fc800078e0002 */
[C---:B--2---:R-:W-:Y:S02]  /*0070*/  IMAD.WIDE.U32 R4, R9.reuse, 0x4, R4 ;  /* 0x0000000409047825 */ /* 0x044fe400078e0004 */
[----:B-1----:R-:W2:Y:S04]  /*0080*/  LDG.E R2, desc[UR4][R2.64] ;  /* 0x0000000402027981 */ /* 0x002ea8000c1e1900 */
[----:B------:R-:W2:Y:S01]  /*0090*/  LDG.E R5, desc[UR4][R4.64] ;  /* 0x0000000404057981 */ /* 0x000ea2000c1e1900 */
[----:B---3--:R-:W-:Y:S01]  /*00a0*/  IMAD.WIDE.U32 R6, R9, 0x4, R6 ;  /* 0x0000000409067825 */ /* 0x008fe200078e0006 */
[----:B--2---:R-:W-:-:S05]  /*00b0*/  IADD3 R9, PT, PT, R2, R5, RZ ;  /* 0x0000000502097210 */ /* 0x004fca0007ffe0ff */
[----:B------:R-:W-:Y:S01]  /*00c0*/  STG.E desc[UR4][R6.64], R9 ;  /* 0x0000000906007986 */ /* 0x000fe2000c101904 */
[----:B------:R-:W-:Y:S05]  /*00d0*/  EXIT ;  /* 0x000000000000794d */ /* 0x000fea0003800000 */
.L_x_47:
        /* <DEDUP_REMOVED lines=10> */
.L_x_53:


//--------------------- .nv.global.init           --------------------------
	.section	.nv.global.init,"aw",@progbits
	.align	4
.nv.global.init:
	.type		mrg32k3aM1SubSeq,@object
	.size		mrg32k3aM1SubSeq,(mrg32k3aM2SubSeq - mrg32k3aM1SubSeq)
mrg32k3aM1SubSeq:
        /*0000*/ 	.byte	0x0b, 0xcc, 0xee, 0x04, 0x73, 0x29, 0x8b, 0x6f, 0xf6, 0x53, 0x03, 0xf6, 0x23, 0xf6, 0xea, 0xda
        /* <DEDUP_REMOVED lines=125> */
	.type		mrg32k3aM2SubSeq,@object
	.size		mrg32k3aM2SubSeq,(mrg32k3aM1 - mrg32k3aM2SubSeq)
mrg32k3aM2SubSeq:
        /* <DEDUP_REMOVED lines=126> */
	.type		mrg32k3aM1,@object
	.size		mrg32k3aM1,(mrg32k3aM1Seq - mrg32k3aM1)
mrg32k3aM1:
        /* <DEDUP_REMOVED lines=144> */
	.type		mrg32k3aM1Seq,@object
	.size		mrg32k3aM1Seq,(mrg32k3aM2 - mrg32k3aM1Seq)
mrg32k3aM1Seq:
        /* <DEDUP_REMOVED lines=144> */
	.type		mrg32k3aM2,@object
	.size		mrg32k3aM2,(mrg32k3aM2Seq - mrg32k3aM2)
mrg32k3aM2:
        /* <DEDUP_REMOVED lines=144> */
	.type		mrg32k3aM2Seq,@object
	.size		mrg32k3aM2Seq,(precalc_xorwow_matrix - mrg32k3aM2Seq)
mrg32k3aM2Seq:
        /* <DEDUP_REMOVED lines=144> */
	.type		precalc_xorwow_matrix,@object
	.size		precalc_xorwow_matrix,(precalc_xorwow_offset_matrix - precalc_xorwow_matrix)
precalc_xorwow_matrix:
        /* <DEDUP_REMOVED lines=6400> */
	.type		precalc_xorwow_offset_matrix,@object
	.size		precalc_xorwow_offset_matrix,(.L_1 - precalc_xorwow_offset_matrix)
precalc_xorwow_offset_matrix:
        /* <DEDUP_REMOVED lines=6400> */
.L_1:


//--------------------- .nv.shared.reserved.0     --------------------------
	.section	.nv.shared.reserved.0,"aw",@nobits
	.weak		__nv_reservedSMEM_offset_0_alias
	.size		__nv_reservedSMEM_offset_0_alias, 0, 64
	.other		__nv_reservedSMEM_offset_0_alias,@"STO_CUDA_RESERVED_SHARED STV_DEFAULT"
__nv_reservedSMEM_offset_0_alias:
	.zero		0
	.zero		64


//--------------------- .nv.constant0._Z22CalculateProbabilitiesPiS_Pdi --------------------------
	.section	.nv.constant0._Z22CalculateProbabilitiesPiS_Pdi,"a",@progbits
	.sectionflags	@""
	.align	4
.nv.constant0._Z22CalculateProbabilitiesPiS_Pdi:
	.zero		924


//--------------------- .nv.constant0._Z13MonteCarloOptPdiii --------------------------
	.section	.nv.constant0._Z13MonteCarloOptPdiii,"a",@progbits
	.sectionflags	@""
	.align	4
.nv.constant0._Z13MonteCarloOptPdiii:
	.zero		916


//--------------------- .nv.constant0._Z10MonteCarloPiS_iii --------------------------
	.section	.nv.constant0._Z10MonteCarloPiS_iii,"a",@progbits
	.sectionflags	@""
	.align	4
.nv.constant0._Z10MonteCarloPiS_iii:
	.zero		924


//--------------------- .nv.constant0._Z9addKernelPiPKiS1_ --------------------------
	.section	.nv.constant0._Z9addKernelPiPKiS1_,"a",@progbits
	.sectionflags	@""
	.align	4
.nv.constant0._Z9addKernelPiPKiS1_:
	.zero		920


//--------------------- SYMBOLS --------------------------

	.type		.nv.reservedSmem.offset0,@object
	.size		.nv.reservedSmem.offset0,0x4
